//
// Generated by NVIDIA NVVM Compiler
//
// Compiler Build ID: CL-36424714
// Cuda compilation tools, release 13.0, V13.0.88
// Based on NVVM 20.0.0
//

.version 9.0
.target sm_100
.address_size 64

	// .globl	_Z11ReconstructPimP7double4S1_j
.extern .shared .align 16 .b8 shaccelerations[];
.extern .shared .align 16 .b8 shPosition[];

.visible .entry _Z11ReconstructPimP7double4S1_j(
	.param .u64 .ptr .align 1 _Z11ReconstructPimP7double4S1_j_param_0,
	.param .u64 _Z11ReconstructPimP7double4S1_j_param_1,
	.param .u64 .ptr .align 1 _Z11ReconstructPimP7double4S1_j_param_2,
	.param .u64 .ptr .align 1 _Z11ReconstructPimP7double4S1_j_param_3,
	.param .u32 _Z11ReconstructPimP7double4S1_j_param_4
)
{
	.reg .pred 	%p<2>;
	.reg .b32 	%r<9>;
	.reg .b64 	%rd<15>;
	.reg .b64 	%fd<4>;

	ld.param.u64 	%rd5, [_Z11ReconstructPimP7double4S1_j_param_0];
	ld.param.u64 	%rd2, [_Z11ReconstructPimP7double4S1_j_param_1];
	ld.param.u64 	%rd3, [_Z11ReconstructPimP7double4S1_j_param_2];
	ld.param.u64 	%rd4, [_Z11ReconstructPimP7double4S1_j_param_3];
	ld.param.u32 	%r2, [_Z11ReconstructPimP7double4S1_j_param_4];
	cvta.to.global.u64 	%rd6, %rd5;
	mov.u32 	%r3, %ctaid.x;
	mov.u32 	%r4, %ntid.x;
	mov.u32 	%r5, %tid.x;
	mad.lo.s32 	%r1, %r3, %r4, %r5;
	cvt.u64.u32 	%rd7, %r1;
	mul.wide.u32 	%rd8, %r1, 4;
	add.s64 	%rd1, %rd6, %rd8;
	setp.le.u64 	%p1, %rd2, %rd7;
	@%p1 bra 	$L__BB0_2;
	cvta.to.global.u64 	%rd9, %rd4;
	cvta.to.global.u64 	%rd10, %rd3;
	cvt.u32.u64 	%r6, %rd2;
	mad.lo.s32 	%r7, %r2, %r6, %r1;
	ld.global.u32 	%r8, [%rd1];
	mul.wide.s32 	%rd11, %r7, 32;
	add.s64 	%rd12, %rd9, %rd11;
	ld.global.v2.f64 	{%fd1, %fd2}, [%rd12];
	mul.wide.s32 	%rd13, %r8, 32;
	add.s64 	%rd14, %rd10, %rd13;
	st.global.v2.f64 	[%rd14], {%fd1, %fd2};
	ld.global.f64 	%fd3, [%rd12+16];
	st.global.f64 	[%rd14+16], %fd3;
$L__BB0_2:
	ret;

}
	// .globl	_Z11initvectorsP7double4P6float4
.visible .entry _Z11initvectorsP7double4P6float4(
	.param .u64 .ptr .align 1 _Z11initvectorsP7double4P6float4_param_0,
	.param .u64 .ptr .align 1 _Z11initvectorsP7double4P6float4_param_1
)
{
	.reg .b32 	%r<6>;
	.reg .b32 	%f<2>;
	.reg .b64 	%rd<10>;
	.reg .b64 	%fd<2>;

	ld.param.u64 	%rd1, [_Z11initvectorsP7double4P6float4_param_0];
	ld.param.u64 	%rd2, [_Z11initvectorsP7double4P6float4_param_1];
	cvta.to.global.u64 	%rd3, %rd2;
	cvta.to.global.u64 	%rd4, %rd1;
	mov.u32 	%r1, %ctaid.x;
	mov.u32 	%r2, %ntid.x;
	mov.u32 	%r3, %tid.x;
	mad.lo.s32 	%r4, %r1, %r2, %r3;
	mul.wide.s32 	%rd5, %r4, 32;
	add.s64 	%rd6, %rd4, %rd5;
	mov.b64 	%rd7, 0;
	st.global.u64 	[%rd6+16], %rd7;
	mov.f64 	%fd1, 0d0000000000000000;
	st.global.v2.f64 	[%rd6], {%fd1, %fd1};
	mul.wide.s32 	%rd8, %r4, 16;
	add.s64 	%rd9, %rd3, %rd8;
	mov.b32 	%r5, 0;
	st.global.u32 	[%rd9+8], %r5;
	mov.f32 	%f1, 0f00000000;
	st.global.v2.f32 	[%rd9], {%f1, %f1};
	ret;

}
	// .globl	_Z9PredictordP7double4P6float4S2_S0_S0_PdS0_S0_S0_S0_iPiij
.visible .entry _Z9PredictordP7double4P6float4S2_S0_S0_PdS0_S0_S0_S0_iPiij(
	.param .f64 _Z9PredictordP7double4P6float4S2_S0_S0_PdS0_S0_S0_S0_iPiij_param_0,
	.param .u64 .ptr .align 1 _Z9PredictordP7double4P6float4S2_S0_S0_PdS0_S0_S0_S0_iPiij_param_1,
	.param .u64 .ptr .align 1 _Z9PredictordP7double4P6float4S2_S0_S0_PdS0_S0_S0_S0_iPiij_param_2,
	.param .u64 .ptr .align 1 _Z9PredictordP7double4P6float4S2_S0_S0_PdS0_S0_S0_S0_iPiij_param_3,
	.param .u64 .ptr .align 1 _Z9PredictordP7double4P6float4S2_S0_S0_PdS0_S0_S0_S0_iPiij_param_4,
	.param .u64 .ptr .align 1 _Z9PredictordP7double4P6float4S2_S0_S0_PdS0_S0_S0_S0_iPiij_param_5,
	.param .u64 .ptr .align 1 _Z9PredictordP7double4P6float4S2_S0_S0_PdS0_S0_S0_S0_iPiij_param_6,
	.param .u64 .ptr .align 1 _Z9PredictordP7double4P6float4S2_S0_S0_PdS0_S0_S0_S0_iPiij_param_7,
	.param .u64 .ptr .align 1 _Z9PredictordP7double4P6float4S2_S0_S0_PdS0_S0_S0_S0_iPiij_param_8,
	.param .u64 .ptr .align 1 _Z9PredictordP7double4P6float4S2_S0_S0_PdS0_S0_S0_S0_iPiij_param_9,
	.param .u64 .ptr .align 1 _Z9PredictordP7double4P6float4S2_S0_S0_PdS0_S0_S0_S0_iPiij_param_10,
	.param .u32 _Z9PredictordP7double4P6float4S2_S0_S0_PdS0_S0_S0_S0_iPiij_param_11,
	.param .u64 .ptr .align 1 _Z9PredictordP7double4P6float4S2_S0_S0_PdS0_S0_S0_S0_iPiij_param_12,
	.param .u32 _Z9PredictordP7double4P6float4S2_S0_S0_PdS0_S0_S0_S0_iPiij_param_13,
	.param .u32 _Z9PredictordP7double4P6float4S2_S0_S0_PdS0_S0_S0_S0_iPiij_param_14
)
{
	.reg .pred 	%p<6>;
	.reg .b32 	%r<13>;
	.reg .b32 	%f<7>;
	.reg .b64 	%rd<42>;
	.reg .b64 	%fd<67>;

	ld.param.u64 	%rd1, [_Z9PredictordP7double4P6float4S2_S0_S0_PdS0_S0_S0_S0_iPiij_param_1];
	ld.param.u64 	%rd3, [_Z9PredictordP7double4P6float4S2_S0_S0_PdS0_S0_S0_S0_iPiij_param_3];
	ld.param.u64 	%rd4, [_Z9PredictordP7double4P6float4S2_S0_S0_PdS0_S0_S0_S0_iPiij_param_4];
	ld.param.u64 	%rd5, [_Z9PredictordP7double4P6float4S2_S0_S0_PdS0_S0_S0_S0_iPiij_param_5];
	ld.param.u64 	%rd7, [_Z9PredictordP7double4P6float4S2_S0_S0_PdS0_S0_S0_S0_iPiij_param_7];
	ld.param.u64 	%rd8, [_Z9PredictordP7double4P6float4S2_S0_S0_PdS0_S0_S0_S0_iPiij_param_8];
	ld.param.u32 	%r6, [_Z9PredictordP7double4P6float4S2_S0_S0_PdS0_S0_S0_S0_iPiij_param_11];
	ld.param.u64 	%rd11, [_Z9PredictordP7double4P6float4S2_S0_S0_PdS0_S0_S0_S0_iPiij_param_12];
	ld.param.u32 	%r7, [_Z9PredictordP7double4P6float4S2_S0_S0_PdS0_S0_S0_S0_iPiij_param_13];
	mov.u32 	%r8, %ctaid.x;
	mov.u32 	%r9, %ntid.x;
	mov.u32 	%r10, %tid.x;
	mad.lo.s32 	%r1, %r8, %r9, %r10;
	add.s32 	%r12, %r6, %r1;
	add.s32 	%r3, %r7, %r6;
	setp.lt.s32 	%p1, %r12, %r3;
	@%p1 bra 	$L__BB2_2;
	cvta.to.global.u64 	%rd12, %rd11;
	sub.s32 	%r11, %r1, %r7;
	mul.wide.s32 	%rd13, %r11, 4;
	add.s64 	%rd14, %rd12, %rd13;
	ld.global.u32 	%r12, [%rd14];
	setp.ge.s32 	%p2, %r12, %r6;
	setp.lt.s32 	%p3, %r12, %r3;
	and.pred  	%p4, %p2, %p3;
	@%p4 bra 	$L__BB2_4;
$L__BB2_2:
	setp.lt.s32 	%p5, %r12, 0;
	@%p5 bra 	$L__BB2_4;
	ld.param.u64 	%rd41, [_Z9PredictordP7double4P6float4S2_S0_S0_PdS0_S0_S0_S0_iPiij_param_10];
	ld.param.u64 	%rd40, [_Z9PredictordP7double4P6float4S2_S0_S0_PdS0_S0_S0_S0_iPiij_param_9];
	ld.param.u64 	%rd39, [_Z9PredictordP7double4P6float4S2_S0_S0_PdS0_S0_S0_S0_iPiij_param_6];
	ld.param.u64 	%rd38, [_Z9PredictordP7double4P6float4S2_S0_S0_PdS0_S0_S0_S0_iPiij_param_2];
	ld.param.f64 	%fd66, [_Z9PredictordP7double4P6float4S2_S0_S0_PdS0_S0_S0_S0_iPiij_param_0];
	cvta.to.global.u64 	%rd15, %rd39;
	mul.wide.u32 	%rd16, %r12, 8;
	add.s64 	%rd17, %rd15, %rd16;
	ld.global.f64 	%fd2, [%rd17];
	sub.f64 	%fd3, %fd66, %fd2;
	mul.f64 	%fd4, %fd3, %fd3;
	mul.f64 	%fd5, %fd3, %fd4;
	mul.f64 	%fd6, %fd4, %fd4;
	mul.f64 	%fd7, %fd3, %fd6;
	mul.f64 	%fd8, %fd4, 0d3FE0000000000000;
	mul.f64 	%fd9, %fd5, 0d3FC5555555555555;
	mul.f64 	%fd10, %fd6, 0d3FA5555555555555;
	mul.f64 	%fd11, %fd7, 0d3F81111111111111;
	cvta.to.global.u64 	%rd18, %rd4;
	mul.wide.u32 	%rd19, %r12, 32;
	add.s64 	%rd20, %rd18, %rd19;
	ld.global.v2.f64 	{%fd12, %fd13}, [%rd20];
	ld.global.f64 	%fd14, [%rd20+16];
	cvta.to.global.u64 	%rd21, %rd5;
	add.s64 	%rd22, %rd21, %rd19;
	ld.global.v2.f64 	{%fd15, %fd16}, [%rd22];
	ld.global.f64 	%fd17, [%rd22+16];
	cvta.to.global.u64 	%rd23, %rd7;
	add.s64 	%rd24, %rd23, %rd19;
	ld.global.v2.f64 	{%fd18, %fd19}, [%rd24];
	ld.global.f64 	%fd20, [%rd24+16];
	cvta.to.global.u64 	%rd25, %rd8;
	add.s64 	%rd26, %rd25, %rd19;
	ld.global.v2.f64 	{%fd21, %fd22}, [%rd26];
	ld.global.f64 	%fd23, [%rd26+16];
	cvta.to.global.u64 	%rd27, %rd40;
	add.s64 	%rd28, %rd27, %rd19;
	ld.global.v2.f64 	{%fd24, %fd25}, [%rd28];
	ld.global.f64 	%fd26, [%rd28+16];
	cvta.to.global.u64 	%rd29, %rd41;
	add.s64 	%rd30, %rd29, %rd19;
	ld.global.v2.f64 	{%fd27, %fd28}, [%rd30];
	ld.global.f64 	%fd29, [%rd30+16];
	fma.rn.f64 	%fd30, %fd3, %fd15, %fd12;
	fma.rn.f64 	%fd31, %fd8, %fd18, %fd30;
	fma.rn.f64 	%fd32, %fd9, %fd21, %fd31;
	fma.rn.f64 	%fd33, %fd10, %fd24, %fd32;
	fma.rn.f64 	%fd34, %fd11, %fd27, %fd33;
	fma.rn.f64 	%fd35, %fd3, %fd16, %fd13;
	fma.rn.f64 	%fd36, %fd8, %fd19, %fd35;
	fma.rn.f64 	%fd37, %fd9, %fd22, %fd36;
	fma.rn.f64 	%fd38, %fd10, %fd25, %fd37;
	fma.rn.f64 	%fd39, %fd11, %fd28, %fd38;
	fma.rn.f64 	%fd40, %fd3, %fd17, %fd14;
	fma.rn.f64 	%fd41, %fd8, %fd20, %fd40;
	fma.rn.f64 	%fd42, %fd9, %fd23, %fd41;
	fma.rn.f64 	%fd43, %fd10, %fd26, %fd42;
	fma.rn.f64 	%fd44, %fd11, %fd29, %fd43;
	cvta.to.global.u64 	%rd31, %rd1;
	add.s64 	%rd32, %rd31, %rd19;
	st.global.v2.f64 	[%rd32], {%fd34, %fd39};
	st.global.f64 	[%rd32+16], %fd44;
	fma.rn.f64 	%fd45, %fd3, %fd18, %fd15;
	fma.rn.f64 	%fd46, %fd8, %fd21, %fd45;
	fma.rn.f64 	%fd47, %fd9, %fd24, %fd46;
	fma.rn.f64 	%fd48, %fd10, %fd27, %fd47;
	cvt.rn.f32.f64 	%f1, %fd48;
	fma.rn.f64 	%fd49, %fd3, %fd19, %fd16;
	fma.rn.f64 	%fd50, %fd8, %fd22, %fd49;
	fma.rn.f64 	%fd51, %fd9, %fd25, %fd50;
	fma.rn.f64 	%fd52, %fd10, %fd28, %fd51;
	cvt.rn.f32.f64 	%f2, %fd52;
	fma.rn.f64 	%fd53, %fd3, %fd20, %fd17;
	fma.rn.f64 	%fd54, %fd8, %fd23, %fd53;
	fma.rn.f64 	%fd55, %fd9, %fd26, %fd54;
	fma.rn.f64 	%fd56, %fd10, %fd29, %fd55;
	cvt.rn.f32.f64 	%f3, %fd56;
	cvta.to.global.u64 	%rd33, %rd38;
	mul.wide.u32 	%rd34, %r12, 16;
	add.s64 	%rd35, %rd33, %rd34;
	st.global.v2.f32 	[%rd35], {%f1, %f2};
	st.global.f32 	[%rd35+8], %f3;
	fma.rn.f64 	%fd57, %fd3, %fd21, %fd18;
	fma.rn.f64 	%fd58, %fd8, %fd24, %fd57;
	fma.rn.f64 	%fd59, %fd9, %fd27, %fd58;
	cvt.rn.f32.f64 	%f4, %fd59;
	fma.rn.f64 	%fd60, %fd3, %fd22, %fd19;
	fma.rn.f64 	%fd61, %fd8, %fd25, %fd60;
	fma.rn.f64 	%fd62, %fd9, %fd28, %fd61;
	cvt.rn.f32.f64 	%f5, %fd62;
	fma.rn.f64 	%fd63, %fd3, %fd23, %fd20;
	fma.rn.f64 	%fd64, %fd8, %fd26, %fd63;
	fma.rn.f64 	%fd65, %fd9, %fd29, %fd64;
	cvt.rn.f32.f64 	%f6, %fd65;
	cvta.to.global.u64 	%rd36, %rd3;
	add.s64 	%rd37, %rd36, %rd34;
	st.global.v2.f32 	[%rd37], {%f4, %f5};
	st.global.f32 	[%rd37+8], %f6;
$L__BB2_4:
	ret;

}
	// .globl	_Z6reduceP7double4jj
.visible .entry _Z6reduceP7double4jj(
	.param .u64 .ptr .align 1 _Z6reduceP7double4jj_param_0,
	.param .u32 _Z6reduceP7double4jj_param_1,
	.param .u32 _Z6reduceP7double4jj_param_2
)
{
	.reg .b32 	%r<13>;
	.reg .b64 	%rd<7>;
	.reg .b64 	%fd<11>;

	ld.param.u64 	%rd1, [_Z6reduceP7double4jj_param_0];
	ld.param.u32 	%r1, [_Z6reduceP7double4jj_param_1];
	ld.param.u32 	%r2, [_Z6reduceP7double4jj_param_2];
	cvta.to.global.u64 	%rd2, %rd1;
	mov.u32 	%r3, %ctaid.x;
	mov.u32 	%r4, %ntid.x;
	mov.u32 	%r5, %tid.x;
	mad.lo.s32 	%r6, %r3, %r4, %r5;
	mul.lo.s32 	%r7, %r2, %r1;
	shr.u32 	%r8, %r7, 1;
	mul.wide.u32 	%rd3, %r6, 32;
	add.s64 	%rd4, %rd2, %rd3;
	ld.global.v2.f64 	{%fd1, %fd2}, [%rd4];
	ld.global.f64 	%fd3, [%rd4+16];
	shl.b32 	%r9, %r5, 5;
	mov.u32 	%r10, shaccelerations;
	add.s32 	%r11, %r10, %r9;
	add.s32 	%r12, %r8, %r6;
	mul.wide.u32 	%rd5, %r12, 32;
	add.s64 	%rd6, %rd2, %rd5;
	ld.global.v2.f64 	{%fd4, %fd5}, [%rd6];
	ld.global.v2.f64 	{%fd6, %fd7}, [%rd6+16];
	st.shared.v2.f64 	[%r11], {%fd4, %fd5};
	st.shared.v2.f64 	[%r11+16], {%fd6, %fd7};
	add.f64 	%fd8, %fd1, %fd4;
	add.f64 	%fd9, %fd2, %fd5;
	add.f64 	%fd10, %fd3, %fd6;
	st.global.v2.f64 	[%rd4], {%fd8, %fd9};
	st.global.f64 	[%rd4+16], %fd10;
	ret;

}
	// .globl	_Z10repositionP7double4S0_jm
.visible .entry _Z10repositionP7double4S0_jm(
	.param .u64 .ptr .align 1 _Z10repositionP7double4S0_jm_param_0,
	.param .u64 .ptr .align 1 _Z10repositionP7double4S0_jm_param_1,
	.param .u32 _Z10repositionP7double4S0_jm_param_2,
	.param .u64 _Z10repositionP7double4S0_jm_param_3
)
{
	.reg .pred 	%p<2>;
	.reg .b32 	%r<6>;
	.reg .b64 	%rd<13>;
	.reg .b64 	%fd<5>;

	ld.param.u64 	%rd2, [_Z10repositionP7double4S0_jm_param_0];
	ld.param.u64 	%rd3, [_Z10repositionP7double4S0_jm_param_1];
	ld.param.u32 	%r1, [_Z10repositionP7double4S0_jm_param_2];
	ld.param.u64 	%rd4, [_Z10repositionP7double4S0_jm_param_3];
	mov.u32 	%r2, %ctaid.x;
	mov.u32 	%r3, %ntid.x;
	mov.u32 	%r4, %tid.x;
	mad.lo.s32 	%r5, %r2, %r3, %r4;
	cvt.u64.u32 	%rd1, %r5;
	setp.le.u64 	%p1, %rd4, %rd1;
	@%p1 bra 	$L__BB4_2;
	cvta.to.global.u64 	%rd5, %rd2;
	cvta.to.global.u64 	%rd6, %rd3;
	cvt.u64.u32 	%rd7, %r1;
	mad.lo.s64 	%rd8, %rd4, %rd7, %rd1;
	shl.b64 	%rd9, %rd8, 5;
	add.s64 	%rd10, %rd6, %rd9;
	shl.b64 	%rd11, %rd1, 5;
	add.s64 	%rd12, %rd5, %rd11;
	ld.global.v2.f64 	{%fd1, %fd2}, [%rd12];
	ld.global.v2.f64 	{%fd3, %fd4}, [%rd12+16];
	st.global.v2.f64 	[%rd10], {%fd1, %fd2};
	st.global.v2.f64 	[%rd10+16], {%fd3, %fd4};
$L__BB4_2:
	ret;

}
	// .globl	_Z6energyP7double4S0_P6float4Pdjjjdd
.visible .entry _Z6energyP7double4S0_P6float4Pdjjjdd(
	.param .u64 .ptr .align 1 _Z6energyP7double4S0_P6float4Pdjjjdd_param_0,
	.param .u64 .ptr .align 1 _Z6energyP7double4S0_P6float4Pdjjjdd_param_1,
	.param .u64 .ptr .align 1 _Z6energyP7double4S0_P6float4Pdjjjdd_param_2,
	.param .u64 .ptr .align 1 _Z6energyP7double4S0_P6float4Pdjjjdd_param_3,
	.param .u32 _Z6energyP7double4S0_P6float4Pdjjjdd_param_4,
	.param .u32 _Z6energyP7double4S0_P6float4Pdjjjdd_param_5,
	.param .u32 _Z6energyP7double4S0_P6float4Pdjjjdd_param_6,
	.param .f64 _Z6energyP7double4S0_P6float4Pdjjjdd_param_7,
	.param .f64 _Z6energyP7double4S0_P6float4Pdjjjdd_param_8
)
{
	.reg .pred 	%p<15>;
	.reg .b32 	%r<56>;
	.reg .b32 	%f<20>;
	.reg .b64 	%rd<20>;
	.reg .b64 	%fd<163>;

	ld.param.u64 	%rd4, [_Z6energyP7double4S0_P6float4Pdjjjdd_param_0];
	ld.param.u64 	%rd5, [_Z6energyP7double4S0_P6float4Pdjjjdd_param_1];
	ld.param.u64 	%rd6, [_Z6energyP7double4S0_P6float4Pdjjjdd_param_2];
	ld.param.u64 	%rd3, [_Z6energyP7double4S0_P6float4Pdjjjdd_param_3];
	ld.param.u32 	%r26, [_Z6energyP7double4S0_P6float4Pdjjjdd_param_4];
	ld.param.u32 	%r27, [_Z6energyP7double4S0_P6float4Pdjjjdd_param_5];
	ld.param.u32 	%r24, [_Z6energyP7double4S0_P6float4Pdjjjdd_param_6];
	cvta.to.global.u64 	%rd1, %rd6;
	cvta.to.global.u64 	%rd7, %rd5;
	cvta.to.global.u64 	%rd2, %rd4;
	mov.u32 	%r28, %ctaid.x;
	mov.u32 	%r1, %ntid.x;
	mov.u32 	%r29, %tid.x;
	mad.lo.s32 	%r2, %r28, %r1, %r29;
	shl.b32 	%r30, %r1, 5;
	mov.u32 	%r31, shPosition;
	add.s32 	%r3, %r31, %r30;
	mul.wide.u32 	%rd8, %r2, 32;
	add.s64 	%rd9, %rd2, %rd8;
	ld.global.v2.f64 	{%fd1, %fd2}, [%rd9];
	ld.global.v2.f64 	{%fd3, %fd34}, [%rd9+16];
	add.s64 	%rd10, %rd7, %rd8;
	ld.global.v2.f64 	{%fd35, %fd36}, [%rd10];
	ld.global.f64 	%fd37, [%rd10+16];
	mul.wide.u32 	%rd11, %r2, 16;
	add.s64 	%rd12, %rd1, %rd11;
	ld.global.f32 	%f1, [%rd12+12];
	div.u32 	%r32, %r26, %r24;
	cvt.rn.f64.s32 	%fd38, %r32;
	mov.f64 	%fd39, 0d3FE0000000000000;
	div.rn.f64 	%fd40, %fd39, %fd38;
	mul.f64 	%fd41, %fd34, %fd40;
	mul.f64 	%fd42, %fd36, %fd36;
	fma.rn.f64 	%fd43, %fd35, %fd35, %fd42;
	fma.rn.f64 	%fd44, %fd37, %fd37, %fd43;
	mul.f64 	%fd4, %fd44, %fd41;
	shl.b32 	%r33, %r29, 5;
	add.s32 	%r4, %r31, %r33;
	add.s32 	%r5, %r27, %r29;
	shl.b32 	%r34, %r29, 4;
	add.s32 	%r6, %r3, %r34;
	mul.f64 	%fd5, %fd34, 0d3FE0000000000000;
	and.b32  	%r7, %r1, 2044;
	add.s32 	%r8, %r3, 44;
	mov.f64 	%fd152, 0d0000000000000000;
	mov.b32 	%r50, 0;
$L__BB5_1:
	setp.lt.u32 	%p1, %r1, 4;
	add.s32 	%r36, %r5, %r50;
	mul.wide.u32 	%rd13, %r36, 32;
	add.s64 	%rd14, %rd2, %rd13;
	ld.global.v2.f64 	{%fd46, %fd47}, [%rd14];
	ld.global.v2.f64 	{%fd48, %fd49}, [%rd14+16];
	st.shared.v2.f64 	[%r4], {%fd46, %fd47};
	st.shared.v2.f64 	[%r4+16], {%fd48, %fd49};
	mul.wide.u32 	%rd15, %r36, 16;
	add.s64 	%rd16, %rd1, %rd15;
	ld.global.v4.f32 	{%f2, %f3, %f4, %f5}, [%rd16];
	st.shared.v4.f32 	[%r6], {%f2, %f3, %f4, %f5};
	bar.sync 	0;
	mov.b32 	%r55, 0;
	@%p1 bra 	$L__BB5_12;
	mov.u32 	%r38, shPosition;
	add.s32 	%r52, %r38, 64;
	and.b32  	%r39, %r1, -4;
	neg.s32 	%r53, %r39;
	mov.u32 	%r51, %r8;
$L__BB5_3:
	.pragma "nounroll";
	ld.shared.v2.f64 	{%fd50, %fd51}, [%r52+-64];
	sub.f64 	%fd52, %fd50, %fd1;
	sub.f64 	%fd53, %fd51, %fd2;
	ld.shared.f64 	%fd54, [%r52+-48];
	sub.f64 	%fd55, %fd54, %fd3;
	mul.f64 	%fd56, %fd53, %fd53;
	fma.rn.f64 	%fd57, %fd52, %fd52, %fd56;
	fma.rn.f64 	%fd8, %fd55, %fd55, %fd57;
	setp.eq.f64 	%p2, %fd8, 0d0000000000000000;
	@%p2 bra 	$L__BB5_5;
	ld.shared.f64 	%fd58, [%r52+-40];
	mul.f64 	%fd59, %fd5, %fd58;
	ld.shared.f32 	%f6, [%r51+-32];
	mul.f32 	%f7, %f1, %f6;
	cvt.f64.f32 	%fd60, %f7;
	add.f64 	%fd61, %fd8, %fd60;
	rsqrt.approx.f64 	%fd62, %fd61;
	mul.f64 	%fd63, %fd59, %fd62;
	sub.f64 	%fd152, %fd152, %fd63;
$L__BB5_5:
	ld.shared.v2.f64 	{%fd64, %fd65}, [%r52+-32];
	sub.f64 	%fd66, %fd64, %fd1;
	sub.f64 	%fd67, %fd65, %fd2;
	ld.shared.f64 	%fd68, [%r52+-16];
	sub.f64 	%fd69, %fd68, %fd3;
	mul.f64 	%fd70, %fd67, %fd67;
	fma.rn.f64 	%fd71, %fd66, %fd66, %fd70;
	fma.rn.f64 	%fd11, %fd69, %fd69, %fd71;
	setp.eq.f64 	%p3, %fd11, 0d0000000000000000;
	@%p3 bra 	$L__BB5_7;
	ld.shared.f64 	%fd72, [%r52+-8];
	mul.f64 	%fd73, %fd5, %fd72;
	ld.shared.f32 	%f8, [%r51+-16];
	mul.f32 	%f9, %f1, %f8;
	cvt.f64.f32 	%fd74, %f9;
	add.f64 	%fd75, %fd11, %fd74;
	rsqrt.approx.f64 	%fd76, %fd75;
	mul.f64 	%fd77, %fd73, %fd76;
	sub.f64 	%fd152, %fd152, %fd77;
$L__BB5_7:
	ld.shared.v2.f64 	{%fd78, %fd79}, [%r52];
	sub.f64 	%fd80, %fd78, %fd1;
	sub.f64 	%fd81, %fd79, %fd2;
	ld.shared.f64 	%fd82, [%r52+16];
	sub.f64 	%fd83, %fd82, %fd3;
	mul.f64 	%fd84, %fd81, %fd81;
	fma.rn.f64 	%fd85, %fd80, %fd80, %fd84;
	fma.rn.f64 	%fd14, %fd83, %fd83, %fd85;
	setp.eq.f64 	%p4, %fd14, 0d0000000000000000;
	@%p4 bra 	$L__BB5_9;
	ld.shared.f64 	%fd86, [%r52+24];
	mul.f64 	%fd87, %fd5, %fd86;
	ld.shared.f32 	%f10, [%r51];
	mul.f32 	%f11, %f1, %f10;
	cvt.f64.f32 	%fd88, %f11;
	add.f64 	%fd89, %fd14, %fd88;
	rsqrt.approx.f64 	%fd90, %fd89;
	mul.f64 	%fd91, %fd87, %fd90;
	sub.f64 	%fd152, %fd152, %fd91;
$L__BB5_9:
	ld.shared.v2.f64 	{%fd92, %fd93}, [%r52+32];
	sub.f64 	%fd94, %fd92, %fd1;
	sub.f64 	%fd95, %fd93, %fd2;
	ld.shared.f64 	%fd96, [%r52+48];
	sub.f64 	%fd97, %fd96, %fd3;
	mul.f64 	%fd98, %fd95, %fd95;
	fma.rn.f64 	%fd99, %fd94, %fd94, %fd98;
	fma.rn.f64 	%fd17, %fd97, %fd97, %fd99;
	setp.eq.f64 	%p5, %fd17, 0d0000000000000000;
	@%p5 bra 	$L__BB5_11;
	ld.shared.f64 	%fd100, [%r52+56];
	mul.f64 	%fd101, %fd5, %fd100;
	ld.shared.f32 	%f12, [%r51+16];
	mul.f32 	%f13, %f1, %f12;
	cvt.f64.f32 	%fd102, %f13;
	add.f64 	%fd103, %fd17, %fd102;
	rsqrt.approx.f64 	%fd104, %fd103;
	mul.f64 	%fd105, %fd101, %fd104;
	sub.f64 	%fd152, %fd152, %fd105;
$L__BB5_11:
	add.s32 	%r53, %r53, 4;
	add.s32 	%r52, %r52, 128;
	add.s32 	%r51, %r51, 64;
	setp.ne.s32 	%p6, %r53, 0;
	mov.u32 	%r55, %r7;
	@%p6 bra 	$L__BB5_3;
$L__BB5_12:
	and.b32  	%r40, %r1, 3;
	setp.eq.s32 	%p7, %r40, 0;
	@%p7 bra 	$L__BB5_22;
	setp.eq.s32 	%p8, %r40, 1;
	@%p8 bra 	$L__BB5_19;
	shl.b32 	%r41, %r55, 5;
	mov.u32 	%r42, shPosition;
	add.s32 	%r18, %r42, %r41;
	ld.shared.v2.f64 	{%fd107, %fd108}, [%r18];
	sub.f64 	%fd109, %fd107, %fd1;
	sub.f64 	%fd110, %fd108, %fd2;
	ld.shared.f64 	%fd111, [%r18+16];
	sub.f64 	%fd112, %fd111, %fd3;
	mul.f64 	%fd113, %fd110, %fd110;
	fma.rn.f64 	%fd114, %fd109, %fd109, %fd113;
	fma.rn.f64 	%fd22, %fd112, %fd112, %fd114;
	setp.eq.f64 	%p9, %fd22, 0d0000000000000000;
	shl.b32 	%r43, %r55, 4;
	add.s32 	%r44, %r3, %r43;
	add.s32 	%r19, %r44, 12;
	@%p9 bra 	$L__BB5_16;
	ld.shared.f64 	%fd115, [%r18+24];
	mul.f64 	%fd116, %fd5, %fd115;
	ld.shared.f32 	%f14, [%r19];
	mul.f32 	%f15, %f1, %f14;
	cvt.f64.f32 	%fd117, %f15;
	add.f64 	%fd118, %fd22, %fd117;
	rsqrt.approx.f64 	%fd119, %fd118;
	mul.f64 	%fd120, %fd116, %fd119;
	sub.f64 	%fd152, %fd152, %fd120;
$L__BB5_16:
	ld.shared.v2.f64 	{%fd121, %fd122}, [%r18+32];
	sub.f64 	%fd123, %fd121, %fd1;
	sub.f64 	%fd124, %fd122, %fd2;
	ld.shared.f64 	%fd125, [%r18+48];
	sub.f64 	%fd126, %fd125, %fd3;
	mul.f64 	%fd127, %fd124, %fd124;
	fma.rn.f64 	%fd128, %fd123, %fd123, %fd127;
	fma.rn.f64 	%fd25, %fd126, %fd126, %fd128;
	setp.eq.f64 	%p10, %fd25, 0d0000000000000000;
	@%p10 bra 	$L__BB5_18;
	ld.shared.f64 	%fd129, [%r18+56];
	mul.f64 	%fd130, %fd5, %fd129;
	ld.shared.f32 	%f16, [%r19+16];
	mul.f32 	%f17, %f1, %f16;
	cvt.f64.f32 	%fd131, %f17;
	add.f64 	%fd132, %fd25, %fd131;
	rsqrt.approx.f64 	%fd133, %fd132;
	mul.f64 	%fd134, %fd130, %fd133;
	sub.f64 	%fd152, %fd152, %fd134;
$L__BB5_18:
	add.s32 	%r55, %r55, 2;
$L__BB5_19:
	and.b32  	%r45, %r1, 1;
	setp.eq.b32 	%p11, %r45, 1;
	not.pred 	%p12, %p11;
	@%p12 bra 	$L__BB5_22;
	shl.b32 	%r46, %r55, 5;
	mov.u32 	%r47, shPosition;
	add.s32 	%r22, %r47, %r46;
	ld.shared.v2.f64 	{%fd135, %fd136}, [%r22];
	sub.f64 	%fd137, %fd135, %fd1;
	sub.f64 	%fd138, %fd136, %fd2;
	ld.shared.f64 	%fd139, [%r22+16];
	sub.f64 	%fd140, %fd139, %fd3;
	mul.f64 	%fd141, %fd138, %fd138;
	fma.rn.f64 	%fd142, %fd137, %fd137, %fd141;
	fma.rn.f64 	%fd30, %fd140, %fd140, %fd142;
	setp.eq.f64 	%p13, %fd30, 0d0000000000000000;
	@%p13 bra 	$L__BB5_22;
	ld.shared.f64 	%fd143, [%r22+24];
	mul.f64 	%fd144, %fd5, %fd143;
	shl.b32 	%r48, %r55, 4;
	add.s32 	%r49, %r3, %r48;
	ld.shared.f32 	%f18, [%r49+12];
	mul.f32 	%f19, %f1, %f18;
	cvt.f64.f32 	%fd145, %f19;
	add.f64 	%fd146, %fd30, %fd145;
	rsqrt.approx.f64 	%fd147, %fd146;
	mul.f64 	%fd148, %fd144, %fd147;
	sub.f64 	%fd152, %fd152, %fd148;
$L__BB5_22:
	bar.sync 	0;
	add.s32 	%r50, %r50, %r1;
	setp.lt.u32 	%p14, %r50, %r24;
	@%p14 bra 	$L__BB5_1;
	cvta.to.global.u64 	%rd17, %rd3;
	add.f64 	%fd149, %fd4, %fd152;
	mul.wide.u32 	%rd18, %r2, 8;
	add.s64 	%rd19, %rd17, %rd18;
	st.global.f64 	[%rd19], %fd149;
	ret;

}
	// .globl	_Z16potential_energyP7double4P6float4Pdjjjdd
.visible .entry _Z16potential_energyP7double4P6float4Pdjjjdd(
	.param .u64 .ptr .align 1 _Z16potential_energyP7double4P6float4Pdjjjdd_param_0,
	.param .u64 .ptr .align 1 _Z16potential_energyP7double4P6float4Pdjjjdd_param_1,
	.param .u64 .ptr .align 1 _Z16potential_energyP7double4P6float4Pdjjjdd_param_2,
	.param .u32 _Z16potential_energyP7double4P6float4Pdjjjdd_param_3,
	.param .u32 _Z16potential_energyP7double4P6float4Pdjjjdd_param_4,
	.param .u32 _Z16potential_energyP7double4P6float4Pdjjjdd_param_5,
	.param .f64 _Z16potential_energyP7double4P6float4Pdjjjdd_param_6,
	.param .f64 _Z16potential_energyP7double4P6float4Pdjjjdd_param_7
)
{
	.reg .pred 	%p<16>;
	.reg .b32 	%r<59>;
	.reg .b32 	%f<20>;
	.reg .b64 	%rd<18>;
	.reg .b64 	%fd<154>;

	ld.param.u64 	%rd5, [_Z16potential_energyP7double4P6float4Pdjjjdd_param_0];
	ld.param.u64 	%rd6, [_Z16potential_energyP7double4P6float4Pdjjjdd_param_1];
	ld.param.u32 	%r22, [_Z16potential_energyP7double4P6float4Pdjjjdd_param_4];
	ld.param.u32 	%r23, [_Z16potential_energyP7double4P6float4Pdjjjdd_param_5];
	cvta.to.global.u64 	%rd1, %rd6;
	cvta.to.global.u64 	%rd2, %rd5;
	mov.u32 	%r24, %ctaid.x;
	mov.u32 	%r1, %ntid.x;
	mov.u32 	%r2, %tid.x;
	mad.lo.s32 	%r3, %r24, %r1, %r2;
	mul.wide.u32 	%rd7, %r3, 32;
	add.s64 	%rd3, %rd2, %rd7;
	ld.global.v2.f64 	{%fd1, %fd2}, [%rd3];
	ld.global.f64 	%fd3, [%rd3+16];
	mul.wide.u32 	%rd8, %r3, 16;
	add.s64 	%rd9, %rd1, %rd8;
	ld.global.f32 	%f1, [%rd9+12];
	setp.eq.s32 	%p1, %r23, 0;
	mov.f64 	%fd142, 0d0000000000000000;
	@%p1 bra 	$L__BB6_24;
	shl.b32 	%r26, %r1, 5;
	mov.u32 	%r27, shPosition;
	add.s32 	%r4, %r27, %r26;
	ld.global.f64 	%fd35, [%rd3+24];
	add.s32 	%r5, %r22, %r2;
	mul.f64 	%fd4, %fd35, 0d3FE0000000000000;
	mov.f64 	%fd142, 0d0000000000000000;
	mov.b32 	%r53, 0;
$L__BB6_2:
	setp.lt.u32 	%p2, %r1, 4;
	add.s32 	%r29, %r5, %r53;
	mul.wide.u32 	%rd10, %r29, 32;
	add.s64 	%rd11, %rd2, %rd10;
	ld.global.v2.f64 	{%fd37, %fd38}, [%rd11];
	ld.global.v2.f64 	{%fd39, %fd40}, [%rd11+16];
	mov.u32 	%r30, %tid.x;
	shl.b32 	%r31, %r30, 5;
	mov.u32 	%r32, shPosition;
	add.s32 	%r33, %r32, %r31;
	st.shared.v2.f64 	[%r33], {%fd37, %fd38};
	st.shared.v2.f64 	[%r33+16], {%fd39, %fd40};
	mul.wide.u32 	%rd12, %r29, 16;
	add.s64 	%rd13, %rd1, %rd12;
	ld.global.v4.f32 	{%f2, %f3, %f4, %f5}, [%rd13];
	shl.b32 	%r34, %r30, 4;
	add.s32 	%r35, %r4, %r34;
	st.shared.v4.f32 	[%r35], {%f2, %f3, %f4, %f5};
	bar.sync 	0;
	mov.b32 	%r58, 0;
	@%p2 bra 	$L__BB6_13;
	shl.b32 	%r37, %r1, 5;
	add.s32 	%r39, %r37, %r32;
	add.s32 	%r54, %r39, 44;
	add.s32 	%r55, %r32, 64;
	and.b32  	%r40, %r1, -4;
	neg.s32 	%r56, %r40;
$L__BB6_4:
	.pragma "nounroll";
	ld.shared.v2.f64 	{%fd41, %fd42}, [%r55+-64];
	sub.f64 	%fd43, %fd41, %fd1;
	sub.f64 	%fd44, %fd42, %fd2;
	ld.shared.f64 	%fd45, [%r55+-48];
	sub.f64 	%fd46, %fd45, %fd3;
	mul.f64 	%fd47, %fd44, %fd44;
	fma.rn.f64 	%fd48, %fd43, %fd43, %fd47;
	fma.rn.f64 	%fd7, %fd46, %fd46, %fd48;
	setp.eq.f64 	%p3, %fd7, 0d0000000000000000;
	@%p3 bra 	$L__BB6_6;
	ld.shared.f64 	%fd49, [%r55+-40];
	mul.f64 	%fd50, %fd4, %fd49;
	ld.shared.f32 	%f6, [%r54+-32];
	mul.f32 	%f7, %f1, %f6;
	cvt.f64.f32 	%fd51, %f7;
	add.f64 	%fd52, %fd7, %fd51;
	rsqrt.approx.f64 	%fd53, %fd52;
	mul.f64 	%fd54, %fd50, %fd53;
	sub.f64 	%fd142, %fd142, %fd54;
$L__BB6_6:
	ld.shared.v2.f64 	{%fd55, %fd56}, [%r55+-32];
	sub.f64 	%fd57, %fd55, %fd1;
	sub.f64 	%fd58, %fd56, %fd2;
	ld.shared.f64 	%fd59, [%r55+-16];
	sub.f64 	%fd60, %fd59, %fd3;
	mul.f64 	%fd61, %fd58, %fd58;
	fma.rn.f64 	%fd62, %fd57, %fd57, %fd61;
	fma.rn.f64 	%fd10, %fd60, %fd60, %fd62;
	setp.eq.f64 	%p4, %fd10, 0d0000000000000000;
	@%p4 bra 	$L__BB6_8;
	ld.shared.f64 	%fd63, [%r55+-8];
	mul.f64 	%fd64, %fd4, %fd63;
	ld.shared.f32 	%f8, [%r54+-16];
	mul.f32 	%f9, %f1, %f8;
	cvt.f64.f32 	%fd65, %f9;
	add.f64 	%fd66, %fd10, %fd65;
	rsqrt.approx.f64 	%fd67, %fd66;
	mul.f64 	%fd68, %fd64, %fd67;
	sub.f64 	%fd142, %fd142, %fd68;
$L__BB6_8:
	ld.shared.v2.f64 	{%fd69, %fd70}, [%r55];
	sub.f64 	%fd71, %fd69, %fd1;
	sub.f64 	%fd72, %fd70, %fd2;
	ld.shared.f64 	%fd73, [%r55+16];
	sub.f64 	%fd74, %fd73, %fd3;
	mul.f64 	%fd75, %fd72, %fd72;
	fma.rn.f64 	%fd76, %fd71, %fd71, %fd75;
	fma.rn.f64 	%fd13, %fd74, %fd74, %fd76;
	setp.eq.f64 	%p5, %fd13, 0d0000000000000000;
	@%p5 bra 	$L__BB6_10;
	ld.shared.f64 	%fd77, [%r55+24];
	mul.f64 	%fd78, %fd4, %fd77;
	ld.shared.f32 	%f10, [%r54];
	mul.f32 	%f11, %f1, %f10;
	cvt.f64.f32 	%fd79, %f11;
	add.f64 	%fd80, %fd13, %fd79;
	rsqrt.approx.f64 	%fd81, %fd80;
	mul.f64 	%fd82, %fd78, %fd81;
	sub.f64 	%fd142, %fd142, %fd82;
$L__BB6_10:
	ld.shared.v2.f64 	{%fd83, %fd84}, [%r55+32];
	sub.f64 	%fd85, %fd83, %fd1;
	sub.f64 	%fd86, %fd84, %fd2;
	ld.shared.f64 	%fd87, [%r55+48];
	sub.f64 	%fd88, %fd87, %fd3;
	mul.f64 	%fd89, %fd86, %fd86;
	fma.rn.f64 	%fd90, %fd85, %fd85, %fd89;
	fma.rn.f64 	%fd16, %fd88, %fd88, %fd90;
	setp.eq.f64 	%p6, %fd16, 0d0000000000000000;
	@%p6 bra 	$L__BB6_12;
	ld.shared.f64 	%fd91, [%r55+56];
	mul.f64 	%fd92, %fd4, %fd91;
	ld.shared.f32 	%f12, [%r54+16];
	mul.f32 	%f13, %f1, %f12;
	cvt.f64.f32 	%fd93, %f13;
	add.f64 	%fd94, %fd16, %fd93;
	rsqrt.approx.f64 	%fd95, %fd94;
	mul.f64 	%fd96, %fd92, %fd95;
	sub.f64 	%fd142, %fd142, %fd96;
$L__BB6_12:
	and.b32  	%r58, %r1, 2044;
	add.s32 	%r56, %r56, 4;
	add.s32 	%r55, %r55, 128;
	add.s32 	%r54, %r54, 64;
	setp.ne.s32 	%p7, %r56, 0;
	@%p7 bra 	$L__BB6_4;
$L__BB6_13:
	and.b32  	%r41, %r1, 3;
	setp.eq.s32 	%p8, %r41, 0;
	@%p8 bra 	$L__BB6_23;
	setp.eq.s32 	%p9, %r41, 1;
	@%p9 bra 	$L__BB6_20;
	shl.b32 	%r42, %r58, 5;
	mov.u32 	%r43, shPosition;
	add.s32 	%r17, %r43, %r42;
	ld.shared.v2.f64 	{%fd98, %fd99}, [%r17];
	sub.f64 	%fd100, %fd98, %fd1;
	sub.f64 	%fd101, %fd99, %fd2;
	ld.shared.f64 	%fd102, [%r17+16];
	sub.f64 	%fd103, %fd102, %fd3;
	mul.f64 	%fd104, %fd101, %fd101;
	fma.rn.f64 	%fd105, %fd100, %fd100, %fd104;
	fma.rn.f64 	%fd21, %fd103, %fd103, %fd105;
	setp.eq.f64 	%p10, %fd21, 0d0000000000000000;
	@%p10 bra 	$L__BB6_17;
	ld.shared.f64 	%fd106, [%r17+24];
	mul.f64 	%fd107, %fd4, %fd106;
	shl.b32 	%r44, %r58, 4;
	add.s32 	%r45, %r4, %r44;
	ld.shared.f32 	%f14, [%r45+12];
	mul.f32 	%f15, %f1, %f14;
	cvt.f64.f32 	%fd108, %f15;
	add.f64 	%fd109, %fd21, %fd108;
	rsqrt.approx.f64 	%fd110, %fd109;
	mul.f64 	%fd111, %fd107, %fd110;
	sub.f64 	%fd142, %fd142, %fd111;
$L__BB6_17:
	ld.shared.v2.f64 	{%fd112, %fd113}, [%r17+32];
	sub.f64 	%fd114, %fd112, %fd1;
	sub.f64 	%fd115, %fd113, %fd2;
	ld.shared.f64 	%fd116, [%r17+48];
	sub.f64 	%fd117, %fd116, %fd3;
	mul.f64 	%fd118, %fd115, %fd115;
	fma.rn.f64 	%fd119, %fd114, %fd114, %fd118;
	fma.rn.f64 	%fd24, %fd117, %fd117, %fd119;
	setp.eq.f64 	%p11, %fd24, 0d0000000000000000;
	@%p11 bra 	$L__BB6_19;
	ld.shared.f64 	%fd120, [%r17+56];
	mul.f64 	%fd121, %fd4, %fd120;
	shl.b32 	%r46, %r58, 4;
	add.s32 	%r47, %r4, %r46;
	ld.shared.f32 	%f16, [%r47+28];
	mul.f32 	%f17, %f1, %f16;
	cvt.f64.f32 	%fd122, %f17;
	add.f64 	%fd123, %fd24, %fd122;
	rsqrt.approx.f64 	%fd124, %fd123;
	mul.f64 	%fd125, %fd121, %fd124;
	sub.f64 	%fd142, %fd142, %fd125;
$L__BB6_19:
	add.s32 	%r58, %r58, 2;
$L__BB6_20:
	and.b32  	%r48, %r1, 1;
	setp.eq.b32 	%p12, %r48, 1;
	not.pred 	%p13, %p12;
	@%p13 bra 	$L__BB6_23;
	shl.b32 	%r49, %r58, 5;
	mov.u32 	%r50, shPosition;
	add.s32 	%r20, %r50, %r49;
	ld.shared.v2.f64 	{%fd126, %fd127}, [%r20];
	sub.f64 	%fd128, %fd126, %fd1;
	sub.f64 	%fd129, %fd127, %fd2;
	ld.shared.f64 	%fd130, [%r20+16];
	sub.f64 	%fd131, %fd130, %fd3;
	mul.f64 	%fd132, %fd129, %fd129;
	fma.rn.f64 	%fd133, %fd128, %fd128, %fd132;
	fma.rn.f64 	%fd29, %fd131, %fd131, %fd133;
	setp.eq.f64 	%p14, %fd29, 0d0000000000000000;
	@%p14 bra 	$L__BB6_23;
	ld.shared.f64 	%fd134, [%r20+24];
	mul.f64 	%fd135, %fd4, %fd134;
	shl.b32 	%r51, %r58, 4;
	add.s32 	%r52, %r4, %r51;
	ld.shared.f32 	%f18, [%r52+12];
	mul.f32 	%f19, %f1, %f18;
	cvt.f64.f32 	%fd136, %f19;
	add.f64 	%fd137, %fd29, %fd136;
	rsqrt.approx.f64 	%fd138, %fd137;
	mul.f64 	%fd139, %fd135, %fd138;
	sub.f64 	%fd142, %fd142, %fd139;
$L__BB6_23:
	bar.sync 	0;
	add.s32 	%r53, %r53, %r1;
	setp.lt.u32 	%p15, %r53, %r23;
	@%p15 bra 	$L__BB6_2;
$L__BB6_24:
	ld.param.u64 	%rd17, [_Z16potential_energyP7double4P6float4Pdjjjdd_param_2];
	cvta.to.global.u64 	%rd14, %rd17;
	mul.wide.u32 	%rd15, %r3, 8;
	add.s64 	%rd16, %rd14, %rd15;
	st.global.f64 	[%rd16], %fd142;
	ret;

}
	// .globl	_Z10evaluationjPK7double4PK6float4S4_PS_S5_S5_jiiiPiPdddd
.visible .entry _Z10evaluationjPK7double4PK6float4S4_PS_S5_S5_jiiiPiPdddd(
	.param .u32 _Z10evaluationjPK7double4PK6float4S4_PS_S5_S5_jiiiPiPdddd_param_0,
	.param .u64 .ptr .align 1 _Z10evaluationjPK7double4PK6float4S4_PS_S5_S5_jiiiPiPdddd_param_1,
	.param .u64 .ptr .align 1 _Z10evaluationjPK7double4PK6float4S4_PS_S5_S5_jiiiPiPdddd_param_2,
	.param .u64 .ptr .align 1 _Z10evaluationjPK7double4PK6float4S4_PS_S5_S5_jiiiPiPdddd_param_3,
	.param .u64 .ptr .align 1 _Z10evaluationjPK7double4PK6float4S4_PS_S5_S5_jiiiPiPdddd_param_4,
	.param .u64 .ptr .align 1 _Z10evaluationjPK7double4PK6float4S4_PS_S5_S5_jiiiPiPdddd_param_5,
	.param .u64 .ptr .align 1 _Z10evaluationjPK7double4PK6float4S4_PS_S5_S5_jiiiPiPdddd_param_6,
	.param .u32 _Z10evaluationjPK7double4PK6float4S4_PS_S5_S5_jiiiPiPdddd_param_7,
	.param .u32 _Z10evaluationjPK7double4PK6float4S4_PS_S5_S5_jiiiPiPdddd_param_8,
	.param .u32 _Z10evaluationjPK7double4PK6float4S4_PS_S5_S5_jiiiPiPdddd_param_9,
	.param .u32 _Z10evaluationjPK7double4PK6float4S4_PS_S5_S5_jiiiPiPdddd_param_10,
	.param .u64 .ptr .align 1 _Z10evaluationjPK7double4PK6float4S4_PS_S5_S5_jiiiPiPdddd_param_11,
	.param .u64 .ptr .align 1 _Z10evaluationjPK7double4PK6float4S4_PS_S5_S5_jiiiPiPdddd_param_12,
	.param .f64 _Z10evaluationjPK7double4PK6float4S4_PS_S5_S5_jiiiPiPdddd_param_13,
	.param .f64 _Z10evaluationjPK7double4PK6float4S4_PS_S5_S5_jiiiPiPdddd_param_14,
	.param .f64 _Z10evaluationjPK7double4PK6float4S4_PS_S5_S5_jiiiPiPdddd_param_15
)
{
	.reg .pred 	%p<6>;
	.reg .b32 	%r<47>;
	.reg .b32 	%f<93>;
	.reg .b64 	%rd<38>;
	.reg .b64 	%fd<100>;

	ld.param.u64 	%rd8, [_Z10evaluationjPK7double4PK6float4S4_PS_S5_S5_jiiiPiPdddd_param_1];
	ld.param.u64 	%rd9, [_Z10evaluationjPK7double4PK6float4S4_PS_S5_S5_jiiiPiPdddd_param_2];
	ld.param.u64 	%rd10, [_Z10evaluationjPK7double4PK6float4S4_PS_S5_S5_jiiiPiPdddd_param_3];
	ld.param.u32 	%r21, [_Z10evaluationjPK7double4PK6float4S4_PS_S5_S5_jiiiPiPdddd_param_7];
	ld.param.u32 	%r22, [_Z10evaluationjPK7double4PK6float4S4_PS_S5_S5_jiiiPiPdddd_param_8];
	ld.param.u32 	%r23, [_Z10evaluationjPK7double4PK6float4S4_PS_S5_S5_jiiiPiPdddd_param_9];
	ld.param.u32 	%r24, [_Z10evaluationjPK7double4PK6float4S4_PS_S5_S5_jiiiPiPdddd_param_10];
	ld.param.u64 	%rd11, [_Z10evaluationjPK7double4PK6float4S4_PS_S5_S5_jiiiPiPdddd_param_11];
	ld.param.u64 	%rd7, [_Z10evaluationjPK7double4PK6float4S4_PS_S5_S5_jiiiPiPdddd_param_12];
	ld.param.f64 	%fd43, [_Z10evaluationjPK7double4PK6float4S4_PS_S5_S5_jiiiPiPdddd_param_13];
	cvta.to.global.u64 	%rd1, %rd10;
	cvta.to.global.u64 	%rd2, %rd9;
	cvta.to.global.u64 	%rd3, %rd8;
	cvta.to.global.u64 	%rd12, %rd11;
	mov.u32 	%r1, %ntid.x;
	mov.u32 	%r25, %ctaid.x;
	mov.u32 	%r2, %tid.x;
	mad.lo.s32 	%r3, %r25, %r1, %r2;
	div.s32 	%r4, %r3, %r24;
	div.s32 	%r5, %r22, %r23;
	mul.lo.s32 	%r26, %r4, %r24;
	sub.s32 	%r27, %r3, %r26;
	mul.wide.s32 	%rd13, %r27, 4;
	add.s64 	%rd14, %rd12, %rd13;
	ld.global.u32 	%r6, [%rd14];
	setp.eq.s32 	%p1, %r6, -1;
	mov.f64 	%fd70, 0d0000000000000000;
	mov.f32 	%f86, 0f00000000;
	mov.f32 	%f87, %f86;
	mov.f32 	%f88, %f86;
	mov.f32 	%f89, %f86;
	mov.f32 	%f90, %f86;
	mov.f32 	%f91, %f86;
	mov.f32 	%f92, %f86;
	mov.f64 	%fd71, %fd70;
	mov.f64 	%fd72, %fd70;
	@%p1 bra 	$L__BB7_4;
	setp.ne.s32 	%p2, %r4, 0;
	@%p2 bra 	$L__BB7_3;
	cvta.to.global.u64 	%rd15, %rd7;
	mul.wide.s32 	%rd16, %r6, 8;
	add.s64 	%rd17, %rd15, %rd16;
	st.global.f64 	[%rd17], %fd43;
$L__BB7_3:
	mul.wide.s32 	%rd18, %r6, 32;
	add.s64 	%rd19, %rd3, %rd18;
	ld.global.v2.f64 	{%fd70, %fd71}, [%rd19];
	ld.global.f64 	%fd72, [%rd19+16];
	mul.wide.s32 	%rd20, %r6, 16;
	add.s64 	%rd21, %rd2, %rd20;
	ld.global.v4.f32 	{%f89, %f90, %f91, %f92}, [%rd21];
	add.s64 	%rd22, %rd1, %rd20;
	.pragma "used_bytes_mask 4095";
	ld.global.v4.f32 	{%f86, %f87, %f88, %f16}, [%rd22];
$L__BB7_4:
	setp.lt.s32 	%p3, %r5, 1;
	mov.f64 	%fd90, 0d0000000000000000;
	mov.f64 	%fd89, %fd90;
	mov.f64 	%fd88, %fd90;
	mov.f64 	%fd87, %fd90;
	mov.f64 	%fd86, %fd90;
	mov.f64 	%fd85, %fd90;
	mov.f64 	%fd84, %fd90;
	mov.f64 	%fd83, %fd90;
	mov.f64 	%fd82, %fd90;
	@%p3 bra 	$L__BB7_9;
	shl.b32 	%r29, %r1, 5;
	mov.u32 	%r30, shPosition;
	add.s32 	%r7, %r30, %r29;
	shl.b32 	%r31, %r1, 4;
	add.s32 	%r8, %r7, %r31;
	add.s32 	%r32, %r21, %r2;
	mad.lo.s32 	%r9, %r5, %r4, %r32;
	mov.f64 	%fd82, 0d0000000000000000;
	mov.b32 	%r42, 0;
	mov.f64 	%fd83, %fd82;
	mov.f64 	%fd84, %fd82;
	mov.f64 	%fd85, %fd82;
	mov.f64 	%fd86, %fd82;
	mov.f64 	%fd87, %fd82;
	mov.f64 	%fd88, %fd82;
	mov.f64 	%fd89, %fd82;
	mov.f64 	%fd90, %fd82;
$L__BB7_6:
	neg.s32 	%r46, %r1;
	add.s32 	%r34, %r9, %r42;
	mul.wide.s32 	%rd23, %r34, 32;
	add.s64 	%rd24, %rd3, %rd23;
	ld.global.v2.f64 	{%fd47, %fd48}, [%rd24];
	ld.global.v2.f64 	{%fd49, %fd50}, [%rd24+16];
	mov.u32 	%r35, %tid.x;
	shl.b32 	%r36, %r35, 5;
	mov.u32 	%r37, shPosition;
	add.s32 	%r38, %r37, %r36;
	st.shared.v2.f64 	[%r38], {%fd47, %fd48};
	st.shared.v2.f64 	[%r38+16], {%fd49, %fd50};
	mul.wide.s32 	%rd25, %r34, 16;
	add.s64 	%rd26, %rd2, %rd25;
	ld.global.v4.f32 	{%f17, %f18, %f19, %f20}, [%rd26];
	shl.b32 	%r39, %r35, 4;
	add.s32 	%r40, %r7, %r39;
	st.shared.v4.f32 	[%r40], {%f17, %f18, %f19, %f20};
	add.s64 	%rd27, %rd1, %rd25;
	ld.global.v4.f32 	{%f21, %f22, %f23, %f24}, [%rd27];
	add.s32 	%r41, %r8, %r39;
	st.shared.v4.f32 	[%r41], {%f21, %f22, %f23, %f24};
	bar.sync 	0;
	add.s32 	%r43, %r37, 16;
	mov.u32 	%r44, %r7;
	mov.u32 	%r45, %r8;
$L__BB7_7:
	ld.shared.v2.f64 	{%fd51, %fd52}, [%r43+-16];
	sub.f64 	%fd53, %fd51, %fd70;
	cvt.rn.f32.f64 	%f25, %fd53;
	sub.f64 	%fd54, %fd52, %fd71;
	cvt.rn.f32.f64 	%f26, %fd54;
	ld.shared.v2.f64 	{%fd55, %fd56}, [%r43];
	sub.f64 	%fd57, %fd55, %fd72;
	cvt.rn.f32.f64 	%f27, %fd57;
	mul.f32 	%f28, %f26, %f26;
	fma.rn.f32 	%f29, %f25, %f25, %f28;
	fma.rn.f32 	%f30, %f27, %f27, %f29;
	ld.shared.v4.f32 	{%f31, %f32, %f33, %f34}, [%r44];
	fma.rn.f32 	%f35, %f92, %f34, %f30;
	mul.f32 	%f36, %f35, %f35;
	mul.f32 	%f37, %f35, %f36;
	rsqrt.approx.f32 	%f38, %f37;
	cvt.f64.f32 	%fd58, %f38;
	mul.f64 	%fd59, %fd56, %fd58;
	cvt.rn.f32.f64 	%f39, %fd59;
	rcp.rn.f32 	%f40, %f35;
	sub.f32 	%f41, %f31, %f89;
	sub.f32 	%f42, %f32, %f90;
	sub.f32 	%f43, %f33, %f91;
	.pragma "used_bytes_mask 4095";
	ld.shared.v4.f32 	{%f44, %f45, %f46, %f47}, [%r45];
	sub.f32 	%f48, %f44, %f86;
	sub.f32 	%f49, %f45, %f87;
	sub.f32 	%f50, %f46, %f88;
	mul.f32 	%f51, %f42, %f26;
	fma.rn.f32 	%f52, %f41, %f25, %f51;
	fma.rn.f32 	%f53, %f43, %f27, %f52;
	mul.f32 	%f54, %f40, %f53;
	mul.f32 	%f55, %f42, %f42;
	fma.rn.f32 	%f56, %f41, %f41, %f55;
	fma.rn.f32 	%f57, %f43, %f43, %f56;
	fma.rn.f32 	%f58, %f48, %f25, %f57;
	fma.rn.f32 	%f59, %f49, %f26, %f58;
	fma.rn.f32 	%f60, %f50, %f27, %f59;
	mul.f32 	%f61, %f40, %f60;
	fma.rn.f32 	%f62, %f54, %f54, %f61;
	mul.f32 	%f63, %f39, 0fC0400000;
	mul.f32 	%f64, %f63, %f62;
	mul.f32 	%f65, %f54, 0fC0400000;
	mul.f32 	%f66, %f65, %f39;
	mul.f32 	%f67, %f66, %f25;
	fma.rn.f32 	%f68, %f41, %f39, %f67;
	mul.f32 	%f69, %f66, %f26;
	fma.rn.f32 	%f70, %f42, %f39, %f69;
	mul.f32 	%f71, %f66, %f27;
	fma.rn.f32 	%f72, %f43, %f39, %f71;
	mul.f32 	%f73, %f25, %f39;
	cvt.f64.f32 	%fd60, %f73;
	add.f64 	%fd90, %fd90, %fd60;
	mul.f32 	%f74, %f26, %f39;
	cvt.f64.f32 	%fd61, %f74;
	add.f64 	%fd89, %fd89, %fd61;
	mul.f32 	%f75, %f27, %f39;
	cvt.f64.f32 	%fd62, %f75;
	add.f64 	%fd85, %fd85, %fd62;
	cvt.f64.f32 	%fd63, %f68;
	add.f64 	%fd86, %fd86, %fd63;
	cvt.f64.f32 	%fd64, %f70;
	add.f64 	%fd87, %fd87, %fd64;
	cvt.f64.f32 	%fd65, %f72;
	add.f64 	%fd88, %fd88, %fd65;
	mul.f32 	%f76, %f54, 0fC0C00000;
	mul.f32 	%f77, %f64, %f25;
	fma.rn.f32 	%f78, %f48, %f39, %f77;
	fma.rn.f32 	%f79, %f76, %f68, %f78;
	cvt.f64.f32 	%fd66, %f79;
	add.f64 	%fd82, %fd82, %fd66;
	mul.f32 	%f80, %f64, %f26;
	fma.rn.f32 	%f81, %f49, %f39, %f80;
	fma.rn.f32 	%f82, %f76, %f70, %f81;
	cvt.f64.f32 	%fd67, %f82;
	add.f64 	%fd83, %fd83, %fd67;
	mul.f32 	%f83, %f64, %f27;
	fma.rn.f32 	%f84, %f50, %f39, %f83;
	fma.rn.f32 	%f85, %f76, %f72, %f84;
	cvt.f64.f32 	%fd68, %f85;
	add.f64 	%fd84, %fd84, %fd68;
	add.s32 	%r46, %r46, 1;
	setp.ne.s32 	%p4, %r46, 0;
	add.s32 	%r45, %r45, 16;
	add.s32 	%r44, %r44, 16;
	add.s32 	%r43, %r43, 32;
	@%p4 bra 	$L__BB7_7;
	bar.sync 	0;
	add.s32 	%r42, %r42, %r1;
	setp.lt.s32 	%p5, %r42, %r5;
	@%p5 bra 	$L__BB7_6;
$L__BB7_9:
	ld.param.u64 	%rd37, [_Z10evaluationjPK7double4PK6float4S4_PS_S5_S5_jiiiPiPdddd_param_6];
	ld.param.u64 	%rd36, [_Z10evaluationjPK7double4PK6float4S4_PS_S5_S5_jiiiPiPdddd_param_5];
	ld.param.u64 	%rd35, [_Z10evaluationjPK7double4PK6float4S4_PS_S5_S5_jiiiPiPdddd_param_4];
	cvta.to.global.u64 	%rd28, %rd35;
	cvta.to.global.u64 	%rd29, %rd36;
	cvta.to.global.u64 	%rd30, %rd37;
	mul.wide.s32 	%rd31, %r3, 32;
	add.s64 	%rd32, %rd28, %rd31;
	st.global.v2.f64 	[%rd32], {%fd90, %fd89};
	mov.f64 	%fd69, 0d0000000000000000;
	st.global.v2.f64 	[%rd32+16], {%fd85, %fd69};
	add.s64 	%rd33, %rd29, %rd31;
	st.global.v2.f64 	[%rd33], {%fd86, %fd87};
	st.global.v2.f64 	[%rd33+16], {%fd88, %fd69};
	add.s64 	%rd34, %rd30, %rd31;
	st.global.v2.f64 	[%rd34], {%fd82, %fd83};
	st.global.v2.f64 	[%rd34+16], {%fd84, %fd69};
	ret;

}


// ===== COMPILED SASS (sm_100) =====

	.target	sm_100

	.elftype	@"ET_EXEC"


//--------------------- .note.nv.tkinfo           --------------------------
	.section	.note.nv.tkinfo,"",@"SHT_NOTE"
	.sectionflags	@"SHF_NOTE_NV_TKINFO"
	.tkinfo
        /*0018*/ 	.word	0x00000002
        /*0030*/ 	.string	""
        /*0030*/ 	.string	"ptxas"
        /*0030*/ 	.string	"Cuda compilation tools, release 13.0, V13.0.88"
        /*0030*/ 	.string	"Build cuda_13.0.r13.0/compiler.36424714_0"
        /*0030*/ 	.string	"-arch sm_100 -m 64 "



//--------------------- .note.nv.cuinfo           --------------------------
	.section	.note.nv.cuinfo,"",@"SHT_NOTE"
	.sectionflags	@"SHF_NOTE_NV_CUINFO"
        /*0018*/ 	.short	0x0002
        /*001a*/ 	.short	0x0064
        /*001c*/ 	.short	0x0082
	.zero		2


//--------------------- .nv.info                  --------------------------
	.section	.nv.info,"",@"SHT_CUDA_INFO"
	.align	4


	//----- nvinfo : EIATTR_REGCOUNT
	.align		4
        /*0000*/ 	.byte	0x04, 0x2f
        /*0002*/ 	.short	(.L_1 - .L_0)
	.align		4
.L_0:
        /*0004*/ 	.word	index@(_Z11ReconstructPimP7double4S1_j)
        /*0008*/ 	.word	0x00000010


	//----- nvinfo : EIATTR_FRAME_SIZE
	.align		4
.L_1:
        /*000c*/ 	.byte	0x04, 0x11
        /*000e*/ 	.short	(.L_3 - .L_2)
	.align		4
.L_2:
        /*0010*/ 	.word	index@(_Z11ReconstructPimP7double4S1_j)
        /*0014*/ 	.word	0x00000000


	//----- nvinfo : EIATTR_REGCOUNT
	.align		4
.L_3:
        /*0018*/ 	.byte	0x04, 0x2f
        /*001a*/ 	.short	(.L_5 - .L_4)
	.align		4
.L_4:
        /*001c*/ 	.word	index@(_Z11initvectorsP7double4P6float4)
        /*0020*/ 	.word	0x0000000a


	//----- nvinfo : EIATTR_FRAME_SIZE
	.align		4
.L_5:
        /*0024*/ 	.byte	0x04, 0x11
        /*0026*/ 	.short	(.L_7 - .L_6)
	.align		4
.L_6:
        /*0028*/ 	.word	index@(_Z11initvectorsP7double4P6float4)
        /*002c*/ 	.word	0x00000000


	//----- nvinfo : EIATTR_REGCOUNT
	.align		4
.L_7:
        /*0030*/ 	.byte	0x04, 0x2f
        /*0032*/ 	.short	(.L_9 - .L_8)
	.align		4
.L_8:
        /*0034*/ 	.word	index@(_Z9PredictordP7double4P6float4S2_S0_S0_PdS0_S0_S0_S0_iPiij)
        /*0038*/ 	.word	0x00000038


	//----- nvinfo : EIATTR_FRAME_SIZE
	.align		4
.L_9:
        /*003c*/ 	.byte	0x04, 0x11
        /*003e*/ 	.short	(.L_11 - .L_10)
	.align		4
.L_10:
        /*0040*/ 	.word	index@(_Z9PredictordP7double4P6float4S2_S0_S0_PdS0_S0_S0_S0_iPiij)
        /*0044*/ 	.word	0x00000000


	//----- nvinfo : EIATTR_REGCOUNT
	.align		4
.L_11:
        /*0048*/ 	.byte	0x04, 0x2f
        /*004a*/ 	.short	(.L_13 - .L_12)
	.align		4
.L_12:
        /*004c*/ 	.word	index@(_Z6reduceP7double4jj)
        /*0050*/ 	.word	0x00000018


	//----- nvinfo : EIATTR_FRAME_SIZE
	.align		4
.L_13:
        /*0054*/ 	.byte	0x04, 0x11
        /*0056*/ 	.short	(.L_15 - .L_14)
	.align		4
.L_14:
        /*0058*/ 	.word	index@(_Z6reduceP7double4jj)
        /*005c*/ 	.word	0x00000000


	//----- nvinfo : EIATTR_REGCOUNT
	.align		4
.L_15:
        /*0060*/ 	.byte	0x04, 0x2f
        /*0062*/ 	.short	(.L_17 - .L_16)
	.align		4
.L_16:
        /*0064*/ 	.word	index@(_Z10repositionP7double4S0_jm)
        /*0068*/ 	.word	0x00000012


	//----- nvinfo : EIATTR_FRAME_SIZE
	.align		4
.L_17:
        /*006c*/ 	.byte	0x04, 0x11
        /*006e*/ 	.short	(.L_19 - .L_18)
	.align		4
.L_18:
        /*0070*/ 	.word	index@(_Z10repositionP7double4S0_jm)
        /*0074*/ 	.word	0x00000000


	//----- nvinfo : EIATTR_REGCOUNT
	.align		4
.L_19:
        /*0078*/ 	.byte	0x04, 0x2f
        /*007a*/ 	.short	(.L_21 - .L_20)
	.align		4
.L_20:
        /*007c*/ 	.word	index@(_Z6energyP7double4S0_P6float4Pdjjjdd)
        /*0080*/ 	.word	0x00000028


	//----- nvinfo : EIATTR_FRAME_SIZE
	.align		4
.L_21:
        /*0084*/ 	.byte	0x04, 0x11
        /*0086*/ 	.short	(.L_23 - .L_22)
	.align		4
.L_22:
        /*0088*/ 	.word	index@($__internal_3_$__cuda_sm20_drsqrt_f64_slowpath_v2)
        /*008c*/ 	.word	0x00000000


	//----- nvinfo : EIATTR_FRAME_SIZE
	.align		4
.L_23:
        /*0090*/ 	.byte	0x04, 0x11
        /*0092*/ 	.short	(.L_25 - .L_24)
	.align		4
.L_24:
        /*0094*/ 	.word	index@($__internal_2_$__cuda_sm20_div_rn_f64_full)
        /*0098*/ 	.word	0x00000000


	//----- nvinfo : EIATTR_FRAME_SIZE
	.align		4
.L_25:
        /*009c*/ 	.byte	0x04, 0x11
        /*009e*/ 	.short	(.L_27 - .L_26)
	.align		4
.L_26:
        /*00a0*/ 	.word	index@(_Z6energyP7double4S0_P6float4Pdjjjdd)
        /*00a4*/ 	.word	0x00000000


	//----- nvinfo : EIATTR_REGCOUNT
	.align		4
.L_27:
        /*00a8*/ 	.byte	0x04, 0x2f
        /*00aa*/ 	.short	(.L_29 - .L_28)
	.align		4
.L_28:
        /*00ac*/ 	.word	index@(_Z16potential_energyP7double4P6float4Pdjjjdd)
        /*00b0*/ 	.word	0x00000022


	//----- nvinfo : EIATTR_FRAME_SIZE
	.align		4
.L_29:
        /*00b4*/ 	.byte	0x04, 0x11
        /*00b6*/ 	.short	(.L_31 - .L_30)
	.align		4
.L_30:
        /*00b8*/ 	.word	index@($__internal_1_$__cuda_sm20_drsqrt_f64_slowpath_v2)
        /*00bc*/ 	.word	0x00000000


	//----- nvinfo : EIATTR_FRAME_SIZE
	.align		4
.L_31:
        /*00c0*/ 	.byte	0x04, 0x11
        /*00c2*/ 	.short	(.L_33 - .L_32)
	.align		4
.L_32:
        /*00c4*/ 	.word	index@(_Z16potential_energyP7double4P6float4Pdjjjdd)
        /*00c8*/ 	.word	0x00000000


	//----- nvinfo : EIATTR_REGCOUNT
	.align		4
.L_33:
        /*00cc*/ 	.byte	0x04, 0x2f
        /*00ce*/ 	.short	(.L_35 - .L_34)
	.align		4
.L_34:
        /*00d0*/ 	.word	index@(_Z10evaluationjPK7double4PK6float4S4_PS_S5_S5_jiiiPiPdddd)
        /*00d4*/ 	.word	0x00000038


	//----- nvinfo : EIATTR_FRAME_SIZE
	.align		4
.L_35:
        /*00d8*/ 	.byte	0x04, 0x11
        /*00da*/ 	.short	(.L_37 - .L_36)
	.align		4
.L_36:
        /*00dc*/ 	.word	index@($__internal_0_$__cuda_sm20_rcp_rn_f32_slowpath)
        /*00e0*/ 	.word	0x00000000


	//----- nvinfo : EIATTR_FRAME_SIZE
	.align		4
.L_37:
        /*00e4*/ 	.byte	0x04, 0x11
        /*00e6*/ 	.short	(.L_39 - .L_38)
	.align		4
.L_38:
        /*00e8*/ 	.word	index@(_Z10evaluationjPK7double4PK6float4S4_PS_S5_S5_jiiiPiPdddd)
        /*00ec*/ 	.word	0x00000000


	//----- nvinfo : EIATTR_MIN_STACK_SIZE
	.align		4
.L_39:
        /*00f0*/ 	.byte	0x04, 0x12
        /*00f2*/ 	.short	(.L_41 - .L_40)
	.align		4
.L_40:
        /*00f4*/ 	.word	index@(_Z10evaluationjPK7double4PK6float4S4_PS_S5_S5_jiiiPiPdddd)
        /*00f8*/ 	.word	0x00000000


	//----- nvinfo : EIATTR_MIN_STACK_SIZE
	.align		4
.L_41:
        /*00fc*/ 	.byte	0x04, 0x12
        /*00fe*/ 	.short	(.L_43 - .L_42)
	.align		4
.L_42:
        /*0100*/ 	.word	index@(_Z16potential_energyP7double4P6float4Pdjjjdd)
        /*0104*/ 	.word	0x00000000


	//----- nvinfo : EIATTR_MIN_STACK_SIZE
	.align		4
.L_43:
        /*0108*/ 	.byte	0x04, 0x12
        /*010a*/ 	.short	(.L_45 - .L_44)
	.align		4
.L_44:
        /*010c*/ 	.word	index@(_Z6energyP7double4S0_P6float4Pdjjjdd)
        /*0110*/ 	.word	0x00000000


	//----- nvinfo : EIATTR_MIN_STACK_SIZE
	.align		4
.L_45:
        /*0114*/ 	.byte	0x04, 0x12
        /*0116*/ 	.short	(.L_47 - .L_46)
	.align		4
.L_46:
        /*0118*/ 	.word	index@(_Z10repositionP7double4S0_jm)
        /*011c*/ 	.word	0x00000000


	//----- nvinfo : EIATTR_MIN_STACK_SIZE
	.align		4
.L_47:
        /*0120*/ 	.byte	0x04, 0x12
        /*0122*/ 	.short	(.L_49 - .L_48)
	.align		4
.L_48:
        /*0124*/ 	.word	index@(_Z6reduceP7double4jj)
        /*0128*/ 	.word	0x00000000


	//----- nvinfo : EIATTR_MIN_STACK_SIZE
	.align		4
.L_49:
        /*012c*/ 	.byte	0x04, 0x12
        /*012e*/ 	.short	(.L_51 - .L_50)
	.align		4
.L_50:
        /*0130*/ 	.word	index@(_Z9PredictordP7double4P6float4S2_S0_S0_PdS0_S0_S0_S0_iPiij)
        /*0134*/ 	.word	0x00000000


	//----- nvinfo : EIATTR_MIN_STACK_SIZE
	.align		4
.L_51:
        /*0138*/ 	.byte	0x04, 0x12
        /*013a*/ 	.short	(.L_53 - .L_52)
	.align		4
.L_52:
        /*013c*/ 	.word	index@(_Z11initvectorsP7double4P6float4)
        /*0140*/ 	.word	0x00000000


	//----- nvinfo : EIATTR_MIN_STACK_SIZE
	.align		4
.L_53:
        /*0144*/ 	.byte	0x04, 0x12
        /*0146*/ 	.short	(.L_55 - .L_54)
	.align		4
.L_54:
        /*0148*/ 	.word	index@(_Z11ReconstructPimP7double4S1_j)
        /*014c*/ 	.word	0x00000000
.L_55:


//--------------------- .nv.compat                --------------------------
	.section	.nv.compat,"",@"SHT_CUDA_COMPAT_INFO"
	.align	4
        /*0000*/ 	.byte	0x02, 0x09, 0x00, 0x00, 0x02, 0x02, 0x01, 0x00, 0x02, 0x05, 0x05, 0x00, 0x03, 0x07, 0x01, 0x01
        /*0010*/ 	.byte	0x02, 0x03, 0x00, 0x00, 0x02, 0x06, 0x01, 0x00, 0x04, 0x0b, 0x08, 0x00, 0x01, 0x00, 0x00, 0x00
        /*0020*/ 	.byte	0x00, 0x00, 0x00, 0x00


//--------------------- .nv.info._Z10evaluationjPK7double4PK6float4S4_PS_S5_S5_jiiiPiPdddd --------------------------
	.section	.nv.info._Z10evaluationjPK7double4PK6float4S4_PS_S5_S5_jiiiPiPdddd,"",@"SHT_CUDA_INFO"
	.sectionflags	@""
	.align	4


	//----- nvinfo : EIATTR_CUDA_API_VERSION
	.align		4
        /*0000*/ 	.byte	0x04, 0x37
        /*0002*/ 	.short	(.L_57 - .L_56)
.L_56:
        /*0004*/ 	.word	0x00000082


	//----- nvinfo : EIATTR_KPARAM_INFO
	.align		4
.L_57:
        /*0008*/ 	.byte	0x04, 0x17
        /*000a*/ 	.short	(.L_59 - .L_58)
.L_58:
        /*000c*/ 	.word	0x00000000
        /*0010*/ 	.short	0x000f
        /*0012*/ 	.short	0x0068
        /*0014*/ 	.byte	0x00, 0xf0, 0x21, 0x00


	//----- nvinfo : EIATTR_KPARAM_INFO
	.align		4
.L_59:
        /*0018*/ 	.byte	0x04, 0x17
        /*001a*/ 	.short	(.L_61 - .L_60)
.L_60:
        /*001c*/ 	.word	0x00000000
        /*0020*/ 	.short	0x000e
        /*0022*/ 	.short	0x0060
        /*0024*/ 	.byte	0x00, 0xf0, 0x21, 0x00


	//----- nvinfo : EIATTR_KPARAM_INFO
	.align		4
.L_61:
        /*0028*/ 	.byte	0x04, 0x17
        /*002a*/ 	.short	(.L_63 - .L_62)
.L_62:
        /*002c*/ 	.word	0x00000000
        /*0030*/ 	.short	0x000d
        /*0032*/ 	.short	0x0058
        /*0034*/ 	.byte	0x00, 0xf0, 0x21, 0x00


	//----- nvinfo : EIATTR_KPARAM_INFO
	.align		4
.L_63:
        /*0038*/ 	.byte	0x04, 0x17
        /*003a*/ 	.short	(.L_65 - .L_64)
.L_64:
        /*003c*/ 	.word	0x00000000
        /*0040*/ 	.short	0x000c
        /*0042*/ 	.short	0x0050
        /*0044*/ 	.byte	0x00, 0xf5, 0x21, 0x00


	//----- nvinfo : EIATTR_KPARAM_INFO
	.align		4
.L_65:
        /*0048*/ 	.byte	0x04, 0x17
        /*004a*/ 	.short	(.L_67 - .L_66)
.L_66:
        /*004c*/ 	.word	0x00000000
        /*0050*/ 	.short	0x000b
        /*0052*/ 	.short	0x0048
        /*0054*/ 	.byte	0x00, 0xf5, 0x21, 0x00


	//----- nvinfo : EIATTR_KPARAM_INFO
	.align		4
.L_67:
        /*0058*/ 	.byte	0x04, 0x17
        /*005a*/ 	.short	(.L_69 - .L_68)
.L_68:
        /*005c*/ 	.word	0x00000000
        /*0060*/ 	.short	0x000a
        /*0062*/ 	.short	0x0044
        /*0064*/ 	.byte	0x00, 0xf0, 0x11, 0x00


	//----- nvinfo : EIATTR_KPARAM_INFO
	.align		4
.L_69:
        /*0068*/ 	.byte	0x04, 0x17
        /*006a*/ 	.short	(.L_71 - .L_70)
.L_70:
        /*006c*/ 	.word	0x00000000
        /*0070*/ 	.short	0x0009
        /*0072*/ 	.short	0x0040
        /*0074*/ 	.byte	0x00, 0xf0, 0x11, 0x00


	//----- nvinfo : EIATTR_KPARAM_INFO
	.align		4
.L_71:
        /*0078*/ 	.byte	0x04, 0x17
        /*007a*/ 	.short	(.L_73 - .L_72)
.L_72:
        /*007c*/ 	.word	0x00000000
        /*0080*/ 	.short	0x0008
        /*0082*/ 	.short	0x003c
        /*0084*/ 	.byte	0x00, 0xf0, 0x11, 0x00


	//----- nvinfo : EIATTR_KPARAM_INFO
	.align		4
.L_73:
        /*0088*/ 	.byte	0x04, 0x17
        /*008a*/ 	.short	(.L_75 - .L_74)
.L_74:
        /*008c*/ 	.word	0x00000000
        /*0090*/ 	.short	0x0007
        /*0092*/ 	.short	0x0038
        /*0094*/ 	.byte	0x00, 0xf0, 0x11, 0x00


	//----- nvinfo : EIATTR_KPARAM_INFO
	.align		4
.L_75:
        /*0098*/ 	.byte	0x04, 0x17
        /*009a*/ 	.short	(.L_77 - .L_76)
.L_76:
        /*009c*/ 	.word	0x00000000
        /*00a0*/ 	.short	0x0006
        /*00a2*/ 	.short	0x0030
        /*00a4*/ 	.byte	0x00, 0xf5, 0x21, 0x00


	//----- nvinfo : EIATTR_KPARAM_INFO
	.align		4
.L_77:
        /*00a8*/ 	.byte	0x04, 0x17
        /*00aa*/ 	.short	(.L_79 - .L_78)
.L_78:
        /*00ac*/ 	.word	0x00000000
        /*00b0*/ 	.short	0x0005
        /*00b2*/ 	.short	0x0028
        /*00b4*/ 	.byte	0x00, 0xf5, 0x21, 0x00


	//----- nvinfo : EIATTR_KPARAM_INFO
	.align		4
.L_79:
        /*00b8*/ 	.byte	0x04, 0x17
        /*00ba*/ 	.short	(.L_81 - .L_80)
.L_80:
        /*00bc*/ 	.word	0x00000000
        /*00c0*/ 	.short	0x0004
        /*00c2*/ 	.short	0x0020
        /*00c4*/ 	.byte	0x00, 0xf5, 0x21, 0x00


	//----- nvinfo : EIATTR_KPARAM_INFO
	.align		4
.L_81:
        /*00c8*/ 	.byte	0x04, 0x17
        /*00ca*/ 	.short	(.L_83 - .L_82)
.L_82:
        /*00cc*/ 	.word	0x00000000
        /*00d0*/ 	.short	0x0003
        /*00d2*/ 	.short	0x0018
        /*00d4*/ 	.byte	0x00, 0xf5, 0x21, 0x00


	//----- nvinfo : EIATTR_KPARAM_INFO
	.align		4
.L_83:
        /*00d8*/ 	.byte	0x04, 0x17
        /*00da*/ 	.short	(.L_85 - .L_84)
.L_84:
        /*00dc*/ 	.word	0x00000000
        /*00e0*/ 	.short	0x0002
        /*00e2*/ 	.short	0x0010
        /*00e4*/ 	.byte	0x00, 0xf5, 0x21, 0x00


	//----- nvinfo : EIATTR_KPARAM_INFO
	.align		4
.L_85:
        /*00e8*/ 	.byte	0x04, 0x17
        /*00ea*/ 	.short	(.L_87 - .L_86)
.L_86:
        /*00ec*/ 	.word	0x00000000
        /*00f0*/ 	.short	0x0001
        /*00f2*/ 	.short	0x0008
        /*00f4*/ 	.byte	0x00, 0xf5, 0x21, 0x00


	//----- nvinfo : EIATTR_KPARAM_INFO
	.align		4
.L_87:
        /*00f8*/ 	.byte	0x04, 0x17
        /*00fa*/ 	.short	(.L_89 - .L_88)
.L_88:
        /*00fc*/ 	.word	0x00000000
        /*0100*/ 	.short	0x0000
        /*0102*/ 	.short	0x0000
        /*0104*/ 	.byte	0x00, 0xf0, 0x11, 0x00


	//----- nvinfo : EIATTR_SPARSE_MMA_MASK
	.align		4
.L_89:
        /*0108*/ 	.byte	0x03, 0x50
        /*010a*/ 	.short	0x0000


	//----- nvinfo : EIATTR_MAXREG_COUNT
	.align		4
        /*010c*/ 	.byte	0x03, 0x1b
        /*010e*/ 	.short	0x00ff


	//----- nvinfo : EIATTR_NUM_BARRIERS
	.align		4
        /*0110*/ 	.byte	0x02, 0x4c
        /*0112*/ 	.byte	0x01
	.zero		1


	//----- nvinfo : EIATTR_MERCURY_ISA_VERSION
	.align		4
        /*0114*/ 	.byte	0x03, 0x5f
        /*0116*/ 	.short	0x0101


	//----- nvinfo : EIATTR_UNUSED_LOAD_BYTE_OFFSET
	.align		4
        /*0118*/ 	.byte	0x04, 0x44
        /*011a*/ 	.short	(.L_91 - .L_90)


	//   ....[0]....
.L_90:
        /*011c*/ 	.word	0x00000520
        /*0120*/ 	.word	0x00000fff


	//   ....[1]....
        /*0124*/ 	.word	0x00000b30
        /*0128*/ 	.word	0x00000fff


	//----- nvinfo : EIATTR_VRC_CTA_INIT_COUNT
	.align		4
.L_91:
        /*012c*/ 	.byte	0x02, 0x4a
	.zero		1
	.zero		1


	//----- nvinfo : EIATTR_EXIT_INSTR_OFFSETS
	.align		4
        /*0130*/ 	.byte	0x04, 0x1c
        /*0132*/ 	.short	(.L_93 - .L_92)


	//   ....[0]....
.L_92:
        /*0134*/ 	.word	0x00001060


	//----- nvinfo : EIATTR_CRS_STACK_SIZE
	.align		4
.L_93:
        /*0138*/ 	.byte	0x04, 0x1e
        /*013a*/ 	.short	(.L_95 - .L_94)
.L_94:
        /*013c*/ 	.word	0x00000000


	//----- nvinfo : EIATTR_CBANK_PARAM_SIZE
	.align		4
.L_95:
        /*0140*/ 	.byte	0x03, 0x19
        /*0142*/ 	.short	0x0070


	//----- nvinfo : EIATTR_PARAM_CBANK
	.align		4
        /*0144*/ 	.byte	0x04, 0x0a
        /*0146*/ 	.short	(.L_97 - .L_96)
	.align		4
.L_96:
        /*0148*/ 	.word	index@(.nv.constant0._Z10evaluationjPK7double4PK6float4S4_PS_S5_S5_jiiiPiPdddd)
        /*014c*/ 	.short	0x0380
        /*014e*/ 	.short	0x0070


	//----- nvinfo : EIATTR_SW_WAR
	.align		4
.L_97:
        /*0150*/ 	.byte	0x04, 0x36
        /*0152*/ 	.short	(.L_99 - .L_98)
.L_98:
        /*0154*/ 	.word	0x00000008
.L_99:


//--------------------- .nv.info._Z16potential_energyP7double4P6float4Pdjjjdd --------------------------
	.section	.nv.info._Z16potential_energyP7double4P6float4Pdjjjdd,"",@"SHT_CUDA_INFO"
	.sectionflags	@""
	.align	4


	//----- nvinfo : EIATTR_CUDA_API_VERSION
	.align		4
        /*0000*/ 	.byte	0x04, 0x37
        /*0002*/ 	.short	(.L_101 - .L_100)
.L_100:
        /*0004*/ 	.word	0x00000082


	//----- nvinfo : EIATTR_KPARAM_INFO
	.align		4
.L_101:
        /*0008*/ 	.byte	0x04, 0x17
        /*000a*/ 	.short	(.L_103 - .L_102)
.L_102:
        /*000c*/ 	.word	0x00000000
        /*0010*/ 	.short	0x0007
        /*0012*/ 	.short	0x0030
        /*0014*/ 	.byte	0x00, 0xf0, 0x21, 0x00


	//----- nvinfo : EIATTR_KPARAM_INFO
	.align		4
.L_103:
        /*0018*/ 	.byte	0x04, 0x17
        /*001a*/ 	.short	(.L_105 - .L_104)
.L_104:
        /*001c*/ 	.word	0x00000000
        /*0020*/ 	.short	0x0006
        /*0022*/ 	.short	0x0028
        /*0024*/ 	.byte	0x00, 0xf0, 0x21, 0x00


	//----- nvinfo : EIATTR_KPARAM_INFO
	.align		4
.L_105:
        /*0028*/ 	.byte	0x04, 0x17
        /*002a*/ 	.short	(.L_107 - .L_106)
.L_106:
        /*002c*/ 	.word	0x00000000
        /*0030*/ 	.short	0x0005
        /*0032*/ 	.short	0x0020
        /*0034*/ 	.byte	0x00, 0xf0, 0x11, 0x00


	//----- nvinfo : EIATTR_KPARAM_INFO
	.align		4
.L_107:
        /*0038*/ 	.byte	0x04, 0x17
        /*003a*/ 	.short	(.L_109 - .L_108)
.L_108:
        /*003c*/ 	.word	0x00000000
        /*0040*/ 	.short	0x0004
        /*0042*/ 	.short	0x001c
        /*0044*/ 	.byte	0x00, 0xf0, 0x11, 0x00


	//----- nvinfo : EIATTR_KPARAM_INFO
	.align		4
.L_109:
        /*0048*/ 	.byte	0x04, 0x17
        /*004a*/ 	.short	(.L_111 - .L_110)
.L_110:
        /*004c*/ 	.word	0x00000000
        /*0050*/ 	.short	0x0003
        /*0052*/ 	.short	0x0018
        /*0054*/ 	.byte	0x00, 0xf0, 0x11, 0x00


	//----- nvinfo : EIATTR_KPARAM_INFO
	.align		4
.L_111:
        /*0058*/ 	.byte	0x04, 0x17
        /*005a*/ 	.short	(.L_113 - .L_112)
.L_112:
        /*005c*/ 	.word	0x00000000
        /*0060*/ 	.short	0x0002
        /*0062*/ 	.short	0x0010
        /*0064*/ 	.byte	0x00, 0xf5, 0x21, 0x00


	//----- nvinfo : EIATTR_KPARAM_INFO
	.align		4
.L_113:
        /*0068*/ 	.byte	0x04, 0x17
        /*006a*/ 	.short	(.L_115 - .L_114)
.L_114:
        /*006c*/ 	.word	0x00000000
        /*0070*/ 	.short	0x0001
        /*0072*/ 	.short	0x0008
        /*0074*/ 	.byte	0x00, 0xf5, 0x21, 0x00


	//----- nvinfo : EIATTR_KPARAM_INFO
	.align		4
.L_115:
        /*0078*/ 	.byte	0x04, 0x17
        /*007a*/ 	.short	(.L_117 - .L_116)
.L_116:
        /*007c*/ 	.word	0x00000000
        /*0080*/ 	.short	0x0000
        /*0082*/ 	.short	0x0000
        /*0084*/ 	.byte	0x00, 0xf5, 0x21, 0x00


	//----- nvinfo : EIATTR_SPARSE_MMA_MASK
	.align		4
.L_117:
        /*0088*/ 	.byte	0x03, 0x50
        /*008a*/ 	.short	0x0000


	//----- nvinfo : EIATTR_MAXREG_COUNT
	.align		4
        /*008c*/ 	.byte	0x03, 0x1b
        /*008e*/ 	.short	0x00ff


	//----- nvinfo : EIATTR_NUM_BARRIERS
	.align		4
        /*0090*/ 	.byte	0x02, 0x4c
        /*0092*/ 	.byte	0x01
	.zero		1


	//----- nvinfo : EIATTR_MERCURY_ISA_VERSION
	.align		4
        /*0094*/ 	.byte	0x03, 0x5f
        /*0096*/ 	.short	0x0101


	//----- nvinfo : EIATTR_VRC_CTA_INIT_COUNT
	.align		4
        /*0098*/ 	.byte	0x02, 0x4a
	.zero		1
	.zero		1


	//----- nvinfo : EIATTR_EXIT_INSTR_OFFSETS
	.align		4
        /*009c*/ 	.byte	0x04, 0x1c
        /*009e*/ 	.short	(.L_119 - .L_118)


	//   ....[0]....
.L_118:
        /*00a0*/ 	.word	0x00001510


	//----- nvinfo : EIATTR_CRS_STACK_SIZE
	.align		4
.L_119:
        /*00a4*/ 	.byte	0x04, 0x1e
        /*00a6*/ 	.short	(.L_121 - .L_120)
.L_120:
        /*00a8*/ 	.word	0x00000000


	//----- nvinfo : EIATTR_CBANK_PARAM_SIZE
	.align		4
.L_121:
        /*00ac*/ 	.byte	0x03, 0x19
        /*00ae*/ 	.short	0x0038


	//----- nvinfo : EIATTR_PARAM_CBANK
	.align		4
        /*00b0*/ 	.byte	0x04, 0x0a
        /*00b2*/ 	.short	(.L_123 - .L_122)
	.align		4
.L_122:
        /*00b4*/ 	.word	index@(.nv.constant0._Z16potential_energyP7double4P6float4Pdjjjdd)
        /*00b8*/ 	.short	0x0380
        /*00ba*/ 	.short	0x0038


	//----- nvinfo : EIATTR_SW_WAR
	.align		4
.L_123:
        /*00bc*/ 	.byte	0x04, 0x36
        /*00be*/ 	.short	(.L_125 - .L_124)
.L_124:
        /*00c0*/ 	.word	0x00000008
.L_125:


//--------------------- .nv.info._Z6energyP7double4S0_P6float4Pdjjjdd --------------------------
	.section	.nv.info._Z6energyP7double4S0_P6float4Pdjjjdd,"",@"SHT_CUDA_INFO"
	.sectionflags	@""
	.align	4


	//----- nvinfo : EIATTR_CUDA_API_VERSION
	.align		4
        /*0000*/ 	.byte	0x04, 0x37
        /*0002*/ 	.short	(.L_127 - .L_126)
.L_126:
        /*0004*/ 	.word	0x00000082


	//----- nvinfo : EIATTR_KPARAM_INFO
	.align		4
.L_127:
        /*0008*/ 	.byte	0x04, 0x17
        /*000a*/ 	.short	(.L_129 - .L_128)
.L_128:
        /*000c*/ 	.word	0x00000000
        /*0010*/ 	.short	0x0008
        /*0012*/ 	.short	0x0038
        /*0014*/ 	.byte	0x00, 0xf0, 0x21, 0x00


	//----- nvinfo : EIATTR_KPARAM_INFO
	.align		4
.L_129:
        /*0018*/ 	.byte	0x04, 0x17
        /*001a*/ 	.short	(.L_131 - .L_130)
.L_130:
        /*001c*/ 	.word	0x00000000
        /*0020*/ 	.short	0x0007
        /*0022*/ 	.short	0x0030
        /*0024*/ 	.byte	0x00, 0xf0, 0x21, 0x00


	//----- nvinfo : EIATTR_KPARAM_INFO
	.align		4
.L_131:
        /*0028*/ 	.byte	0x04, 0x17
        /*002a*/ 	.short	(.L_133 - .L_132)
.L_132:
        /*002c*/ 	.word	0x00000000
        /*0030*/ 	.short	0x0006
        /*0032*/ 	.short	0x0028
        /*0034*/ 	.byte	0x00, 0xf0, 0x11, 0x00


	//----- nvinfo : EIATTR_KPARAM_INFO
	.align		4
.L_133:
        /*0038*/ 	.byte	0x04, 0x17
        /*003a*/ 	.short	(.L_135 - .L_134)
.L_134:
        /*003c*/ 	.word	0x00000000
        /*0040*/ 	.short	0x0005
        /*0042*/ 	.short	0x0024
        /*0044*/ 	.byte	0x00, 0xf0, 0x11, 0x00


	//----- nvinfo : EIATTR_KPARAM_INFO
	.align		4
.L_135:
        /*0048*/ 	.byte	0x04, 0x17
        /*004a*/ 	.short	(.L_137 - .L_136)
.L_136:
        /*004c*/ 	.word	0x00000000
        /*0050*/ 	.short	0x0004
        /*0052*/ 	.short	0x0020
        /*0054*/ 	.byte	0x00, 0xf0, 0x11, 0x00


	//----- nvinfo : EIATTR_KPARAM_INFO
	.align		4
.L_137:
        /*0058*/ 	.byte	0x04, 0x17
        /*005a*/ 	.short	(.L_139 - .L_138)
.L_138:
        /*005c*/ 	.word	0x00000000
        /*0060*/ 	.short	0x0003
        /*0062*/ 	.short	0x0018
        /*0064*/ 	.byte	0x00, 0xf5, 0x21, 0x00


	//----- nvinfo : EIATTR_KPARAM_INFO
	.align		4
.L_139:
        /*0068*/ 	.byte	0x04, 0x17
        /*006a*/ 	.short	(.L_141 - .L_140)
.L_140:
        /*006c*/ 	.word	0x00000000
        /*0070*/ 	.short	0x0002
        /*0072*/ 	.short	0x0010
        /*0074*/ 	.byte	0x00, 0xf5, 0x21, 0x00


	//----- nvinfo : EIATTR_KPARAM_INFO
	.align		4
.L_141:
        /*0078*/ 	.byte	0x04, 0x17
        /*007a*/ 	.short	(.L_143 - .L_142)
.L_142:
        /*007c*/ 	.word	0x00000000
        /*0080*/ 	.short	0x0001
        /*0082*/ 	.short	0x0008
        /*0084*/ 	.byte	0x00, 0xf5, 0x21, 0x00


	//----- nvinfo : EIATTR_KPARAM_INFO
	.align		4
.L_143:
        /*0088*/ 	.byte	0x04, 0x17
        /*008a*/ 	.short	(.L_145 - .L_144)
.L_144:
        /*008c*/ 	.word	0x00000000
        /*0090*/ 	.short	0x0000
        /*0092*/ 	.short	0x0000
        /*0094*/ 	.byte	0x00, 0xf5, 0x21, 0x00


	//----- nvinfo : EIATTR_SPARSE_MMA_MASK
	.align		4
.L_145:
        /*0098*/ 	.byte	0x03, 0x50
        /*009a*/ 	.short	0x0000


	//----- nvinfo : EIATTR_MAXREG_COUNT
	.align		4
        /*009c*/ 	.byte	0x03, 0x1b
        /*009e*/ 	.short	0x00ff


	//----- nvinfo : EIATTR_NUM_BARRIERS
	.align		4
        /*00a0*/ 	.byte	0x02, 0x4c
        /*00a2*/ 	.byte	0x01
	.zero		1


	//----- nvinfo : EIATTR_MERCURY_ISA_VERSION
	.align		4
        /*00a4*/ 	.byte	0x03, 0x5f
        /*00a6*/ 	.short	0x0101


	//----- nvinfo : EIATTR_VRC_CTA_INIT_COUNT
	.align		4
        /*00a8*/ 	.byte	0x02, 0x4a
	.zero		1
	.zero		1


	//----- nvinfo : EIATTR_EXIT_INSTR_OFFSETS
	.align		4
        /*00ac*/ 	.byte	0x04, 0x1c
        /*00ae*/ 	.short	(.L_147 - .L_146)


	//   ....[0]....
.L_146:
        /*00b0*/ 	.word	0x000017c0


	//----- nvinfo : EIATTR_CRS_STACK_SIZE
	.align		4
.L_147:
        /*00b4*/ 	.byte	0x04, 0x1e
        /*00b6*/ 	.short	(.L_149 - .L_148)
.L_148:
        /*00b8*/ 	.word	0x00000000


	//----- nvinfo : EIATTR_CBANK_PARAM_SIZE
	.align		4
.L_149:
        /*00bc*/ 	.byte	0x03, 0x19
        /*00be*/ 	.short	0x0040


	//----- nvinfo : EIATTR_PARAM_CBANK
	.align		4
        /*00c0*/ 	.byte	0x04, 0x0a
        /*00c2*/ 	.short	(.L_151 - .L_150)
	.align		4
.L_150:
        /*00c4*/ 	.word	index@(.nv.constant0._Z6energyP7double4S0_P6float4Pdjjjdd)
        /*00c8*/ 	.short	0x0380
        /*00ca*/ 	.short	0x0040


	//----- nvinfo : EIATTR_SW_WAR
	.align		4
.L_151:
        /*00cc*/ 	.byte	0x04, 0x36
        /*00ce*/ 	.short	(.L_153 - .L_152)
.L_152:
        /*00d0*/ 	.word	0x00000008
.L_153:


//--------------------- .nv.info._Z10repositionP7double4S0_jm --------------------------
	.section	.nv.info._Z10repositionP7double4S0_jm,"",@"SHT_CUDA_INFO"
	.sectionflags	@""
	.align	4


	//----- nvinfo : EIATTR_CUDA_API_VERSION
	.align		4
        /*0000*/ 	.byte	0x04, 0x37
        /*0002*/ 	.short	(.L_155 - .L_154)
.L_154:
        /*0004*/ 	.word	0x00000082


	//----- nvinfo : EIATTR_KPARAM_INFO
	.align		4
.L_155:
        /*0008*/ 	.byte	0x04, 0x17
        /*000a*/ 	.short	(.L_157 - .L_156)
.L_156:
        /*000c*/ 	.word	0x00000000
        /*0010*/ 	.short	0x0003
        /*0012*/ 	.short	0x0018
        /*0014*/ 	.byte	0x00, 0xf0, 0x21, 0x00


	//----- nvinfo : EIATTR_KPARAM_INFO
	.align		4
.L_157:
        /*0018*/ 	.byte	0x04, 0x17
        /*001a*/ 	.short	(.L_159 - .L_158)
.L_158:
        /*001c*/ 	.word	0x00000000
        /*0020*/ 	.short	0x0002
        /*0022*/ 	.short	0x0010
        /*0024*/ 	.byte	0x00, 0xf0, 0x11, 0x00


	//----- nvinfo : EIATTR_KPARAM_INFO
	.align		4
.L_159:
        /*0028*/ 	.byte	0x04, 0x17
        /*002a*/ 	.short	(.L_161 - .L_160)
.L_160:
        /*002c*/ 	.word	0x00000000
        /*0030*/ 	.short	0x0001
        /*0032*/ 	.short	0x0008
        /*0034*/ 	.byte	0x00, 0xf5, 0x21, 0x00


	//----- nvinfo : EIATTR_KPARAM_INFO
	.align		4
.L_161:
        /*0038*/ 	.byte	0x04, 0x17
        /*003a*/ 	.short	(.L_163 - .L_162)
.L_162:
        /*003c*/ 	.word	0x00000000
        /*0040*/ 	.short	0x0000
        /*0042*/ 	.short	0x0000
        /*0044*/ 	.byte	0x00, 0xf5, 0x21, 0x00


	//----- nvinfo : EIATTR_SPARSE_MMA_MASK
	.align		4
.L_163:
        /*0048*/ 	.byte	0x03, 0x50
        /*004a*/ 	.short	0x0000


	//----- nvinfo : EIATTR_MAXREG_COUNT
	.align		4
        /*004c*/ 	.byte	0x03, 0x1b
        /*004e*/ 	.short	0x00ff


	//----- nvinfo : EIATTR_MERCURY_ISA_VERSION
	.align		4
        /*0050*/ 	.byte	0x03, 0x5f
        /*0052*/ 	.short	0x0101


	//----- nvinfo : EIATTR_VRC_CTA_INIT_COUNT
	.align		4
        /*0054*/ 	.byte	0x02, 0x4a
	.zero		1
	.zero		1


	//----- nvinfo : EIATTR_EXIT_INSTR_OFFSETS
	.align		4
        /*0058*/ 	.byte	0x04, 0x1c
        /*005a*/ 	.short	(.L_165 - .L_164)


	//   ....[0]....
.L_164:
        /*005c*/ 	.word	0x00000080


	//   ....[1]....
        /*0060*/ 	.word	0x00000170


	//----- nvinfo : EIATTR_CBANK_PARAM_SIZE
	.align		4
.L_165:
        /*0064*/ 	.byte	0x03, 0x19
        /*0066*/ 	.short	0x0020


	//----- nvinfo : EIATTR_PARAM_CBANK
	.align		4
        /*0068*/ 	.byte	0x04, 0x0a
        /*006a*/ 	.short	(.L_167 - .L_166)
	.align		4
.L_166:
        /*006c*/ 	.word	index@(.nv.constant0._Z10repositionP7double4S0_jm)
        /*0070*/ 	.short	0x0380
        /*0072*/ 	.short	0x0020


	//----- nvinfo : EIATTR_SW_WAR
	.align		4
.L_167:
        /*0074*/ 	.byte	0x04, 0x36
        /*0076*/ 	.short	(.L_169 - .L_168)
.L_168:
        /*0078*/ 	.word	0x00000008
.L_169:


//--------------------- .nv.info._Z6reduceP7double4jj --------------------------
	.section	.nv.info._Z6reduceP7double4jj,"",@"SHT_CUDA_INFO"
	.sectionflags	@""
	.align	4


	//----- nvinfo : EIATTR_CUDA_API_VERSION
	.align		4
        /*0000*/ 	.byte	0x04, 0x37
        /*0002*/ 	.short	(.L_171 - .L_170)
.L_170:
        /*0004*/ 	.word	0x00000082


	//----- nvinfo : EIATTR_KPARAM_INFO
	.align		4
.L_171:
        /*0008*/ 	.byte	0x04, 0x17
        /*000a*/ 	.short	(.L_173 - .L_172)
.L_172:
        /*000c*/ 	.word	0x00000000
        /*0010*/ 	.short	0x0002
        /*0012*/ 	.short	0x000c
        /*0014*/ 	.byte	0x00, 0xf0, 0x11, 0x00


	//----- nvinfo : EIATTR_KPARAM_INFO
	.align		4
.L_173:
        /*0018*/ 	.byte	0x04, 0x17
        /*001a*/ 	.short	(.L_175 - .L_174)
.L_174:
        /*001c*/ 	.word	0x00000000
        /*0020*/ 	.short	0x0001
        /*0022*/ 	.short	0x0008
        /*0024*/ 	.byte	0x00, 0xf0, 0x11, 0x00


	//----- nvinfo : EIATTR_KPARAM_INFO
	.align		4
.L_175:
        /*0028*/ 	.byte	0x04, 0x17
        /*002a*/ 	.short	(.L_177 - .L_176)
.L_176:
        /*002c*/ 	.word	0x00000000
        /*0030*/ 	.short	0x0000
        /*0032*/ 	.short	0x0000
        /*0034*/ 	.byte	0x00, 0xf5, 0x21, 0x00


	//----- nvinfo : EIATTR_SPARSE_MMA_MASK
	.align		4
.L_177:
        /*0038*/ 	.byte	0x03, 0x50
        /*003a*/ 	.short	0x0000


	//----- nvinfo : EIATTR_MAXREG_COUNT
	.align		4
        /*003c*/ 	.byte	0x03, 0x1b
        /*003e*/ 	.short	0x00ff


	//----- nvinfo : EIATTR_MERCURY_ISA_VERSION
	.align		4
        /*0040*/ 	.byte	0x03, 0x5f
        /*0042*/ 	.short	0x0101


	//----- nvinfo : EIATTR_VRC_CTA_INIT_COUNT
	.align		4
        /*0044*/ 	.byte	0x02, 0x4a
	.zero		1
	.zero		1


	//----- nvinfo : EIATTR_EXIT_INSTR_OFFSETS
	.align		4
        /*0048*/ 	.byte	0x04, 0x1c
        /*004a*/ 	.short	(.L_179 - .L_178)


	//   ....[0]....
.L_178:
        /*004c*/ 	.word	0x000001b0


	//----- nvinfo : EIATTR_CBANK_PARAM_SIZE
	.align		4
.L_179:
        /*0050*/ 	.byte	0x03, 0x19
        /*0052*/ 	.short	0x0010


	//----- nvinfo : EIATTR_PARAM_CBANK
	.align		4
        /*0054*/ 	.byte	0x04, 0x0a
        /*0056*/ 	.short	(.L_181 - .L_180)
	.align		4
.L_180:
        /*0058*/ 	.word	index@(.nv.constant0._Z6reduceP7double4jj)
        /*005c*/ 	.short	0x0380
        /*005e*/ 	.short	0x0010


	//----- nvinfo : EIATTR_SW_WAR
	.align		4
.L_181:
        /*0060*/ 	.byte	0x04, 0x36
        /*0062*/ 	.short	(.L_183 - .L_182)
.L_182:
        /*0064*/ 	.word	0x00000008
.L_183:


//--------------------- .nv.info._Z9PredictordP7double4P6float4S2_S0_S0_PdS0_S0_S0_S0_iPiij --------------------------
	.section	.nv.info._Z9PredictordP7double4P6float4S2_S0_S0_PdS0_S0_S0_S0_iPiij,"",@"SHT_CUDA_INFO"
	.sectionflags	@""
	.align	4


	//----- nvinfo : EIATTR_CUDA_API_VERSION
	.align		4
        /*0000*/ 	.byte	0x04, 0x37
        /*0002*/ 	.short	(.L_185 - .L_184)
.L_184:
        /*0004*/ 	.word	0x00000082


	//----- nvinfo : EIATTR_KPARAM_INFO
	.align		4
.L_185:
        /*0008*/ 	.byte	0x04, 0x17
        /*000a*/ 	.short	(.L_187 - .L_186)
.L_186:
        /*000c*/ 	.word	0x00000000
        /*0010*/ 	.short	0x000e
        /*0012*/ 	.short	0x006c
        /*0014*/ 	.byte	0x00, 0xf0, 0x11, 0x00


	//----- nvinfo : EIATTR_KPARAM_INFO
	.align		4
.L_187:
        /*0018*/ 	.byte	0x04, 0x17
        /*001a*/ 	.short	(.L_189 - .L_188)
.L_188:
        /*001c*/ 	.word	0x00000000
        /*0020*/ 	.short	0x000d
        /*0022*/ 	.short	0x0068
        /*0024*/ 	.byte	0x00, 0xf0, 0x11, 0x00


	//----- nvinfo : EIATTR_KPARAM_INFO
	.align		4
.L_189:
        /*0028*/ 	.byte	0x04, 0x17
        /*002a*/ 	.short	(.L_191 - .L_190)
.L_190:
        /*002c*/ 	.word	0x00000000
        /*0030*/ 	.short	0x000c
        /*0032*/ 	.short	0x0060
        /*0034*/ 	.byte	0x00, 0xf5, 0x21, 0x00


	//----- nvinfo : EIATTR_KPARAM_INFO
	.align		4
.L_191:
        /*0038*/ 	.byte	0x04, 0x17
        /*003a*/ 	.short	(.L_193 - .L_192)
.L_192:
        /*003c*/ 	.word	0x00000000
        /*0040*/ 	.short	0x000b
        /*0042*/ 	.short	0x0058
        /*0044*/ 	.byte	0x00, 0xf0, 0x11, 0x00


	//----- nvinfo : EIATTR_KPARAM_INFO
	.align		4
.L_193:
        /*0048*/ 	.byte	0x04, 0x17
        /*004a*/ 	.short	(.L_195 - .L_194)
.L_194:
        /*004c*/ 	.word	0x00000000
        /*0050*/ 	.short	0x000a
        /*0052*/ 	.short	0x0050
        /*0054*/ 	.byte	0x00, 0xf5, 0x21, 0x00


	//----- nvinfo : EIATTR_KPARAM_INFO
	.align		4
.L_195:
        /*0058*/ 	.byte	0x04, 0x17
        /*005a*/ 	.short	(.L_197 - .L_196)
.L_196:
        /*005c*/ 	.word	0x00000000
        /*0060*/ 	.short	0x0009
        /*0062*/ 	.short	0x0048
        /*0064*/ 	.byte	0x00, 0xf5, 0x21, 0x00


	//----- nvinfo : EIATTR_KPARAM_INFO
	.align		4
.L_197:
        /*0068*/ 	.byte	0x04, 0x17
        /*006a*/ 	.short	(.L_199 - .L_198)
.L_198:
        /*006c*/ 	.word	0x00000000
        /*0070*/ 	.short	0x0008
        /*0072*/ 	.short	0x0040
        /*0074*/ 	.byte	0x00, 0xf5, 0x21, 0x00


	//----- nvinfo : EIATTR_KPARAM_INFO
	.align		4
.L_199:
        /*0078*/ 	.byte	0x04, 0x17
        /*007a*/ 	.short	(.L_201 - .L_200)
.L_200:
        /*007c*/ 	.word	0x00000000
        /*0080*/ 	.short	0x0007
        /*0082*/ 	.short	0x0038
        /*0084*/ 	.byte	0x00, 0xf5, 0x21, 0x00


	//----- nvinfo : EIATTR_KPARAM_INFO
	.align		4
.L_201:
        /*0088*/ 	.byte	0x04, 0x17
        /*008a*/ 	.short	(.L_203 - .L_202)
.L_202:
        /*008c*/ 	.word	0x00000000
        /*0090*/ 	.short	0x0006
        /*0092*/ 	.short	0x0030
        /*0094*/ 	.byte	0x00, 0xf5, 0x21, 0x00


	//----- nvinfo : EIATTR_KPARAM_INFO
	.align		4
.L_203:
        /*0098*/ 	.byte	0x04, 0x17
        /*009a*/ 	.short	(.L_205 - .L_204)
.L_204:
        /*009c*/ 	.word	0x00000000
        /*00a0*/ 	.short	0x0005
        /*00a2*/ 	.short	0x0028
        /*00a4*/ 	.byte	0x00, 0xf5, 0x21, 0x00


	//----- nvinfo : EIATTR_KPARAM_INFO
	.align		4
.L_205:
        /*00a8*/ 	.byte	0x04, 0x17
        /*00aa*/ 	.short	(.L_207 - .L_206)
.L_206:
        /*00ac*/ 	.word	0x00000000
        /*00b0*/ 	.short	0x0004
        /*00b2*/ 	.short	0x0020
        /*00b4*/ 	.byte	0x00, 0xf5, 0x21, 0x00


	//----- nvinfo : EIATTR_KPARAM_INFO
	.align		4
.L_207:
        /*00b8*/ 	.byte	0x04, 0x17
        /*00ba*/ 	.short	(.L_209 - .L_208)
.L_208:
        /*00bc*/ 	.word	0x00000000
        /*00c0*/ 	.short	0x0003
        /*00c2*/ 	.short	0x0018
        /*00c4*/ 	.byte	0x00, 0xf5, 0x21, 0x00


	//----- nvinfo : EIATTR_KPARAM_INFO
	.align		4
.L_209:
        /*00c8*/ 	.byte	0x04, 0x17
        /*00ca*/ 	.short	(.L_211 - .L_210)
.L_210:
        /*00cc*/ 	.word	0x00000000
        /*00d0*/ 	.short	0x0002
        /*00d2*/ 	.short	0x0010
        /*00d4*/ 	.byte	0x00, 0xf5, 0x21, 0x00


	//----- nvinfo : EIATTR_KPARAM_INFO
	.align		4
.L_211:
        /*00d8*/ 	.byte	0x04, 0x17
        /*00da*/ 	.short	(.L_213 - .L_212)
.L_212:
        /*00dc*/ 	.word	0x00000000
        /*00e0*/ 	.short	0x0001
        /*00e2*/ 	.short	0x0008
        /*00e4*/ 	.byte	0x00, 0xf5, 0x21, 0x00


	//----- nvinfo : EIATTR_KPARAM_INFO
	.align		4
.L_213:
        /*00e8*/ 	.byte	0x04, 0x17
        /*00ea*/ 	.short	(.L_215 - .L_214)
.L_214:
        /*00ec*/ 	.word	0x00000000
        /*00f0*/ 	.short	0x0000
        /*00f2*/ 	.short	0x0000
        /*00f4*/ 	.byte	0x00, 0xf0, 0x21, 0x00


	//----- nvinfo : EIATTR_SPARSE_MMA_MASK
	.align		4
.L_215:
        /*00f8*/ 	.byte	0x03, 0x50
        /*00fa*/ 	.short	0x0000


	//----- nvinfo : EIATTR_MAXREG_COUNT
	.align		4
        /*00fc*/ 	.byte	0x03, 0x1b
        /*00fe*/ 	.short	0x00ff


	//----- nvinfo : EIATTR_MERCURY_ISA_VERSION
	.align		4
        /*0100*/ 	.byte	0x03, 0x5f
        /*0102*/ 	.short	0x0101


	//----- nvinfo : EIATTR_VRC_CTA_INIT_COUNT
	.align		4
        /*0104*/ 	.byte	0x02, 0x4a
	.zero		1
	.zero		1


	//----- nvinfo : EIATTR_EXIT_INSTR_OFFSETS
	.align		4
        /*0108*/ 	.byte	0x04, 0x1c
        /*010a*/ 	.short	(.L_217 - .L_216)


	//   ....[0]....
.L_216:
        /*010c*/ 	.word	0x00000130


	//   ....[1]....
        /*0110*/ 	.word	0x00000160


	//   ....[2]....
        /*0114*/ 	.word	0x00000770


	//----- nvinfo : EIATTR_CRS_STACK_SIZE
	.align		4
.L_217:
        /*0118*/ 	.byte	0x04, 0x1e
        /*011a*/ 	.short	(.L_219 - .L_218)
.L_218:
        /*011c*/ 	.word	0x00000000


	//----- nvinfo : EIATTR_CBANK_PARAM_SIZE
	.align		4
.L_219:
        /*0120*/ 	.byte	0x03, 0x19
        /*0122*/ 	.short	0x0070


	//----- nvinfo : EIATTR_PARAM_CBANK
	.align		4
        /*0124*/ 	.byte	0x04, 0x0a
        /*0126*/ 	.short	(.L_221 - .L_220)
	.align		4
.L_220:
        /*0128*/ 	.word	index@(.nv.constant0._Z9PredictordP7double4P6float4S2_S0_S0_PdS0_S0_S0_S0_iPiij)
        /*012c*/ 	.short	0x0380
        /*012e*/ 	.short	0x0070


	//----- nvinfo : EIATTR_SW_WAR
	.align		4
.L_221:
        /*0130*/ 	.byte	0x04, 0x36
        /*0132*/ 	.short	(.L_223 - .L_222)
.L_222:
        /*0134*/ 	.word	0x00000008
.L_223:


//--------------------- .nv.info._Z11initvectorsP7double4P6float4 --------------------------
	.section	.nv.info._Z11initvectorsP7double4P6float4,"",@"SHT_CUDA_INFO"
	.sectionflags	@""
	.align	4


	//----- nvinfo : EIATTR_CUDA_API_VERSION
	.align		4
        /*0000*/ 	.byte	0x04, 0x37
        /*0002*/ 	.short	(.L_225 - .L_224)
.L_224:
        /*0004*/ 	.word	0x00000082


	//----- nvinfo : EIATTR_KPARAM_INFO
	.align		4
.L_225:
        /*0008*/ 	.byte	0x04, 0x17
        /*000a*/ 	.short	(.L_227 - .L_226)
.L_226:
        /*000c*/ 	.word	0x00000000
        /*0010*/ 	.short	0x0001
        /*0012*/ 	.short	0x0008
        /*0014*/ 	.byte	0x00, 0xf5, 0x21, 0x00


	//----- nvinfo : EIATTR_KPARAM_INFO
	.align		4
.L_227:
        /*0018*/ 	.byte	0x04, 0x17
        /*001a*/ 	.short	(.L_229 - .L_228)
.L_228:
        /*001c*/ 	.word	0x00000000
        /*0020*/ 	.short	0x0000
        /*0022*/ 	.short	0x0000
        /*0024*/ 	.byte	0x00, 0xf5, 0x21, 0x00


	//----- nvinfo : EIATTR_SPARSE_MMA_MASK
	.align		4
.L_229:
        /*0028*/ 	.byte	0x03, 0x50
        /*002a*/ 	.short	0x0000


	//----- nvinfo : EIATTR_MAXREG_COUNT
	.align		4
        /*002c*/ 	.byte	0x03, 0x1b
        /*002e*/ 	.short	0x00ff


	//----- nvinfo : EIATTR_MERCURY_ISA_VERSION
	.align		4
        /*0030*/ 	.byte	0x03, 0x5f
        /*0032*/ 	.short	0x0101


	//----- nvinfo : EIATTR_VRC_CTA_INIT_COUNT
	.align		4
        /*0034*/ 	.byte	0x02, 0x4a
	.zero		1
	.zero		1


	//----- nvinfo : EIATTR_EXIT_INSTR_OFFSETS
	.align		4
        /*0038*/ 	.byte	0x04, 0x1c
        /*003a*/ 	.short	(.L_231 - .L_230)


	//   ....[0]....
.L_230:
        /*003c*/ 	.word	0x000000e0


	//----- nvinfo : EIATTR_CBANK_PARAM_SIZE
	.align		4
.L_231:
        /*0040*/ 	.byte	0x03, 0x19
        /*0042*/ 	.short	0x0010


	//----- nvinfo : EIATTR_PARAM_CBANK
	.align		4
        /*0044*/ 	.byte	0x04, 0x0a
        /*0046*/ 	.short	(.L_233 - .L_232)
	.align		4
.L_232:
        /*0048*/ 	.word	index@(.nv.constant0._Z11initvectorsP7double4P6float4)
        /*004c*/ 	.short	0x0380
        /*004e*/ 	.short	0x0010


	//----- nvinfo : EIATTR_SW_WAR
	.align		4
.L_233:
        /*0050*/ 	.byte	0x04, 0x36
        /*0052*/ 	.short	(.L_235 - .L_234)
.L_234:
        /*0054*/ 	.word	0x00000008
.L_235:


//--------------------- .nv.info._Z11ReconstructPimP7double4S1_j --------------------------
	.section	.nv.info._Z11ReconstructPimP7double4S1_j,"",@"SHT_CUDA_INFO"
	.sectionflags	@""
	.align	4


	//----- nvinfo : EIATTR_CUDA_API_VERSION
	.align		4
        /*0000*/ 	.byte	0x04, 0x37
        /*0002*/ 	.short	(.L_237 - .L_236)
.L_236:
        /*0004*/ 	.word	0x00000082


	//----- nvinfo : EIATTR_KPARAM_INFO
	.align		4
.L_237:
        /*0008*/ 	.byte	0x04, 0x17
        /*000a*/ 	.short	(.L_239 - .L_238)
.L_238:
        /*000c*/ 	.word	0x00000000
        /*0010*/ 	.short	0x0004
        /*0012*/ 	.short	0x0020
        /*0014*/ 	.byte	0x00, 0xf0, 0x11, 0x00


	//----- nvinfo : EIATTR_KPARAM_INFO
	.align		4
.L_239:
        /*0018*/ 	.byte	0x04, 0x17
        /*001a*/ 	.short	(.L_241 - .L_240)
.L_240:
        /*001c*/ 	.word	0x00000000
        /*0020*/ 	.short	0x0003
        /*0022*/ 	.short	0x0018
        /*0024*/ 	.byte	0x00, 0xf5, 0x21, 0x00


	//----- nvinfo : EIATTR_KPARAM_INFO
	.align		4
.L_241:
        /*0028*/ 	.byte	0x04, 0x17
        /*002a*/ 	.short	(.L_243 - .L_242)
.L_242:
        /*002c*/ 	.word	0x00000000
        /*0030*/ 	.short	0x0002
        /*0032*/ 	.short	0x0010
        /*0034*/ 	.byte	0x00, 0xf5, 0x21, 0x00


	//----- nvinfo : EIATTR_KPARAM_INFO
	.align		4
.L_243:
        /*0038*/ 	.byte	0x04, 0x17
        /*003a*/ 	.short	(.L_245 - .L_244)
.L_244:
        /*003c*/ 	.word	0x00000000
        /*0040*/ 	.short	0x0001
        /*0042*/ 	.short	0x0008
        /*0044*/ 	.byte	0x00, 0xf0, 0x21, 0x00


	//----- nvinfo : EIATTR_KPARAM_INFO
	.align		4
.L_245:
        /*0048*/ 	.byte	0x04, 0x17
        /*004a*/ 	.short	(.L_247 - .L_246)
.L_246:
        /*004c*/ 	.word	0x00000000
        /*0050*/ 	.short	0x0000
        /*0052*/ 	.short	0x0000
        /*0054*/ 	.byte	0x00, 0xf5, 0x21, 0x00


	//----- nvinfo : EIATTR_SPARSE_MMA_MASK
	.align		4
.L_247:
        /*0058*/ 	.byte	0x03, 0x50
        /*005a*/ 	.short	0x0000


	//----- nvinfo : EIATTR_MAXREG_COUNT
	.align		4
        /*005c*/ 	.byte	0x03, 0x1b
        /*005e*/ 	.short	0x00ff


	//----- nvinfo : EIATTR_MERCURY_ISA_VERSION
	.align		4
        /*0060*/ 	.byte	0x03, 0x5f
        /*0062*/ 	.short	0x0101


	//----- nvinfo : EIATTR_VRC_CTA_INIT_COUNT
	.align		4
        /*0064*/ 	.byte	0x02, 0x4a
	.zero		1
	.zero		1


	//----- nvinfo : EIATTR_EXIT_INSTR_OFFSETS
	.align		4
        /*0068*/ 	.byte	0x04, 0x1c
        /*006a*/ 	.short	(.L_249 - .L_248)


	//   ....[0]....
.L_248:
        /*006c*/ 	.word	0x00000080


	//   ....[1]....
        /*0070*/ 	.word	0x00000170


	//----- nvinfo : EIATTR_CBANK_PARAM_SIZE
	.align		4
.L_249:
        /*0074*/ 	.byte	0x03, 0x19
        /*0076*/ 	.short	0x0024


	//----- nvinfo : EIATTR_PARAM_CBANK
	.align		4
        /*0078*/ 	.byte	0x04, 0x0a
        /*007a*/ 	.short	(.L_251 - .L_250)
	.align		4
.L_250:
        /*007c*/ 	.word	index@(.nv.constant0._Z11ReconstructPimP7double4S1_j)
        /*0080*/ 	.short	0x0380
        /*0082*/ 	.short	0x0024


	//----- nvinfo : EIATTR_SW_WAR
	.align		4
.L_251:
        /*0084*/ 	.byte	0x04, 0x36
        /*0086*/ 	.short	(.L_253 - .L_252)
.L_252:
        /*0088*/ 	.word	0x00000008
.L_253:


//--------------------- .nv.callgraph             --------------------------
	.section	.nv.callgraph,"",@"SHT_CUDA_CALLGRAPH"
	.align	4
	.sectionentsize	8
	.align		4
        /*0000*/ 	.word	0x00000000
	.align		4
        /*0004*/ 	.word	0xffffffff
	.align		4
        /*0008*/ 	.word	0x00000000
	.align		4
        /*000c*/ 	.word	0xfffffffe
	.align		4
        /*0010*/ 	.word	0x00000000
	.align		4
        /*0014*/ 	.word	0xfffffffd
	.align		4
        /*0018*/ 	.word	0x00000000
	.align		4
        /*001c*/ 	.word	0xfffffffc


//--------------------- .text._Z10evaluationjPK7double4PK6float4S4_PS_S5_S5_jiiiPiPdddd --------------------------
	.section	.text._Z10evaluationjPK7double4PK6float4S4_PS_S5_S5_jiiiPiPdddd,"ax",@progbits
	.align	128
        .global         _Z10evaluationjPK7double4PK6float4S4_PS_S5_S5_jiiiPiPdddd
        .type           _Z10evaluationjPK7double4PK6float4S4_PS_S5_S5_jiiiPiPdddd,@function
        .size           _Z10evaluationjPK7double4PK6float4S4_PS_S5_S5_jiiiPiPdddd,(.L_x_99 - _Z10evaluationjPK7double4PK6float4S4_PS_S5_S5_jiiiPiPdddd)
        .other          _Z10evaluationjPK7double4PK6float4S4_PS_S5_S5_jiiiPiPdddd,@"STO_CUDA_ENTRY STV_DEFAULT"
_Z10evaluationjPK7double4PK6float4S4_PS_S5_S5_jiiiPiPdddd:
.text._Z10evaluationjPK7double4PK6float4S4_PS_S5_S5_jiiiPiPdddd:
[----:B------:R-:W-:Y:S08]  /*0000*/  LDC R1, c[0x0][0x37c] ;  /* 0x0000df00ff017b82 */ /* 0x000ff00000000800 */
[----:B------:R-:W0:Y:S01]  /*0010*/  LDC R9, c[0x0][0x3c4] ;  /* 0x0000f100ff097b82 */ /* 0x000e220000000800 */
[----:B------:R-:W1:Y:S01]  /*0020*/  S2R R0, SR_CTAID.X ;  /* 0x0000000000007919 */ /* 0x000e620000002500 */
[----:B------:R-:W1:Y:S01]  /*0030*/  LDCU UR11, c[0x0][0x360] ;  /* 0x00006c00ff0b77ac */ /* 0x000e620008000800 */
[----:B------:R-:W1:Y:S01]  /*0040*/  S2R R3, SR_TID.X ;  /* 0x0000000000037919 */ /* 0x000e620000002100 */
[----:B------:R-:W2:Y:S04]  /*0050*/  LDCU.64 UR12, c[0x0][0x358] ;  /* 0x00006b00ff0c77ac */ /* 0x000ea80008000a00 */
[----:B------:R-:W3:Y:S01]  /*0060*/  LDC R13, c[0x0][0x3bc] ;  /* 0x0000ef00ff0d7b82 */ /* 0x000ee20000000800 */
[----:B0-----:R-:W-:-:S04]  /*0070*/  IABS R7, R9 ;  /* 0x0000000900077213 */ /* 0x001fc80000000000 */
[----:B------:R-:W0:Y:S01]  /*0080*/  I2F.RP R2, R7 ;  /* 0x0000000700027306 */ /* 0x000e220000209400 */
[----:B-1----:R-:W-:-:S07]  /*0090*/  IMAD R0, R0, UR11, R3 ;  /* 0x0000000b00007c24 */ /* 0x002fce000f8e0203 */
[----:B0-----:R-:W0:Y:S02]  /*00a0*/  MUFU.RCP R2, R2 ;  /* 0x0000000200027308 */ /* 0x001e240000001000 */
[----:B0-----:R-:W-:Y:S02]  /*00b0*/  IADD3 R4, PT, PT, R2, 0xffffffe, RZ ;  /* 0x0ffffffe02047810 */ /* 0x001fe40007ffe0ff */
[----:B------:R-:W-:-:S04]  /*00c0*/  IABS R2, R0 ;  /* 0x0000000000027213 */ /* 0x000fc80000000000 */
[----:B------:R0:W1:Y:S02]  /*00d0*/  F2I.FTZ.U32.TRUNC.NTZ R5, R4 ;  /* 0x0000000400057305 */ /* 0x000064000021f000 */
[----:B0-----:R-:W-:Y:S02]  /*00e0*/  HFMA2 R4, -RZ, RZ, 0, 0 ;  /* 0x00000000ff047431 */ /* 0x001fe400000001ff */
[----:B-1----:R-:W-:-:S04]  /*00f0*/  IMAD.MOV R6, RZ, RZ, -R5 ;  /* 0x000000ffff067224 */ /* 0x002fc800078e0a05 */
[----:B------:R-:W-:Y:S02]  /*0100*/  IMAD R11, R6, R7, RZ ;  /* 0x00000007060b7224 */ /* 0x000fe400078e02ff */
[----:B------:R-:W0:Y:S02]  /*0110*/  LDC R6, c[0x0][0x3c0] ;  /* 0x0000f000ff067b82 */ /* 0x000e240000000800 */
[----:B------:R-:W-:-:S06]  /*0120*/  IMAD.HI.U32 R5, R5, R11, R4 ;  /* 0x0000000b05057227 */ /* 0x000fcc00078e0004 */
[----:B------:R-:W-:Y:S01]  /*0130*/  IMAD.HI.U32 R31, R5, R2, RZ ;  /* 0x00000002051f7227 */ /* 0x000fe200078e00ff */
[----:B------:R-:W1:Y:S03]  /*0140*/  LDC.64 R10, c[0x0][0x3c8] ;  /* 0x0000f200ff0a7b82 */ /* 0x000e660000000a00 */
[----:B------:R-:W-:-:S04]  /*0150*/  IMAD.MOV R4, RZ, RZ, -R31 ;  /* 0x000000ffff047224 */ /* 0x000fc800078e0a1f */
[----:B------:R-:W-:-:S05]  /*0160*/  IMAD R2, R7, R4, R2 ;  /* 0x0000000407027224 */ /* 0x000fca00078e0202 */
[----:B------:R-:W-:-:S13]  /*0170*/  ISETP.GT.U32.AND P1, PT, R7, R2, PT ;  /* 0x000000020700720c */ /* 0x000fda0003f24070 */
[-C--:B------:R-:W-:Y:S01]  /*0180*/  @!P1 IADD3 R2, PT, PT, R2, -R7.reuse, RZ ;  /* 0x8000000702029210 */ /* 0x080fe20007ffe0ff */
[----:B------:R-:W-:Y:S01]  /*0190*/  @!P1 VIADD R31, R31, 0x1 ;  /* 0x000000011f1f9836 */ /* 0x000fe20000000000 */
[----:B------:R-:W-:Y:S02]  /*01a0*/  ISETP.NE.AND P1, PT, R9, RZ, PT ;  /* 0x000000ff0900720c */ /* 0x000fe40003f25270 */
[----:B------:R-:W-:Y:S02]  /*01b0*/  ISETP.GE.U32.AND P0, PT, R2, R7, PT ;  /* 0x000000070200720c */ /* 0x000fe40003f06070 */
[----:B------:R-:W-:-:S04]  /*01c0*/  LOP3.LUT R2, R0, R9, RZ, 0x3c, !PT ;  /* 0x0000000900027212 */ /* 0x000fc800078e3cff */
[----:B------:R-:W-:-:S07]  /*01d0*/  ISETP.GE.AND P2, PT, R2, RZ, PT ;  /* 0x000000ff0200720c */ /* 0x000fce0003f46270 */
[----:B------:R-:W-:-:S06]  /*01e0*/  @P0 IADD3 R31, PT, PT, R31, 0x1, RZ ;  /* 0x000000011f1f0810 */ /* 0x000fcc0007ffe0ff */
[----:B------:R-:W-:Y:S01]  /*01f0*/  @!P2 IMAD.MOV R31, RZ, RZ, -R31 ;  /* 0x000000ffff1fa224 */ /* 0x000fe200078e0a1f */
[----:B------:R-:W-:-:S04]  /*0200*/  @!P1 LOP3.LUT R31, RZ, R9, RZ, 0x33, !PT ;  /* 0x00000009ff1f9212 */ /* 0x000fc800078e33ff */
[----:B------:R-:W-:-:S05]  /*0210*/  IADD3 R5, PT, PT, -R31, RZ, RZ ;  /* 0x000000ff1f057210 */ /* 0x000fca0007ffe1ff */
[----:B------:R-:W-:-:S04]  /*0220*/  IMAD R5, R9, R5, R0 ;  /* 0x0000000509057224 */ /* 0x000fc800078e0200 */
[----:B-1----:R-:W-:-:S06]  /*0230*/  IMAD.WIDE R10, R5, 0x4, R10 ;  /* 0x00000004050a7825 */ /* 0x002fcc00078e020a */
[----:B--2---:R-:W2:Y:S01]  /*0240*/  LDG.E R10, desc[UR12][R10.64] ;  /* 0x0000000c0a0a7981 */ /* 0x004ea2000c1e1900 */
[----:B0-----:R-:W-:Y:S01]  /*0250*/  IABS R7, R6 ;  /* 0x0000000600077213 */ /* 0x001fe20000000000 */
[----:B------:R-:W-:Y:S01]  /*0260*/  BSSY.RECONVERGENT B0, `(.L_x_0) ;  /* 0x0000030000007945 */ /* 0x000fe20003800200 */
[----:B------:R-:W-:Y:S02]  /*0270*/  CS2R R22, SRZ ;  /* 0x0000000000167805 */ /* 0x000fe4000001ff00 */
[----:B------:R-:W-:Y:S01]  /*0280*/  MOV R14, RZ ;  /* 0x000000ff000e7202 */ /* 0x000fe20000000f00 */
[----:B------:R-:W0:Y:S01]  /*0290*/  I2F.RP R2, R7 ;  /* 0x0000000700027306 */ /* 0x000e220000209400 */
[----:B------:R-:W-:Y:S02]  /*02a0*/  CS2R R16, SRZ ;  /* 0x0000000000107805 */ /* 0x000fe4000001ff00 */
[----:B------:R-:W-:-:S05]  /*02b0*/  CS2R R18, SRZ ;  /* 0x0000000000127805 */ /* 0x000fca000001ff00 */
[----:B0-----:R-:W0:Y:S02]  /*02c0*/  MUFU.RCP R2, R2 ;  /* 0x0000000200027308 */ /* 0x001e240000001000 */
[----:B0-----:R-:W-:-:S06]  /*02d0*/  VIADD R4, R2, 0xffffffe ;  /* 0x0ffffffe02047836 */ /* 0x001fcc0000000000 */
[----:B------:R0:W1:Y:S02]  /*02e0*/  F2I.FTZ.U32.TRUNC.NTZ R5, R4 ;  /* 0x0000000400057305 */ /* 0x000064000021f000 */
[----:B0-----:R-:W-:Y:S01]  /*02f0*/  IMAD.MOV.U32 R4, RZ, RZ, RZ ;  /* 0x000000ffff047224 */ /* 0x001fe200078e00ff */
[----:B-1----:R-:W-:-:S05]  /*0300*/  IADD3 R8, PT, PT, RZ, -R5, RZ ;  /* 0x80000005ff087210 */ /* 0x002fca0007ffe0ff */
[----:B------:R-:W-:Y:S01]  /*0310*/  IMAD R9, R8, R7, RZ ;  /* 0x0000000708097224 */ /* 0x000fe200078e02ff */
[----:B---3--:R-:W-:-:S03]  /*0320*/  IABS R8, R13 ;  /* 0x0000000d00087213 */ /* 0x008fc60000000000 */
[----:B------:R-:W-:-:S06]  /*0330*/  IMAD.HI.U32 R5, R5, R9, R4 ;  /* 0x0000000905057227 */ /* 0x000fcc00078e0004 */
[----:B------:R-:W-:-:S05]  /*0340*/  IMAD.HI.U32 R2, R5, R8, RZ ;  /* 0x0000000805027227 */ /* 0x000fca00078e00ff */
[----:B------:R-:W-:-:S05]  /*0350*/  IADD3 R5, PT, PT, -R2, RZ, RZ ;  /* 0x000000ff02057210 */ /* 0x000fca0007ffe1ff */
[----:B------:R-:W-:Y:S01]  /*0360*/  IMAD R4, R7, R5, R8 ;  /* 0x0000000507047224 */ /* 0x000fe200078e0208 */
[----:B------:R-:W-:-:S04]  /*0370*/  CS2R R8, SRZ ;  /* 0x0000000000087805 */ /* 0x000fc8000001ff00 */
[----:B------:R-:W-:-:S13]  /*0380*/  ISETP.GT.U32.AND P1, PT, R7, R4, PT ;  /* 0x000000040700720c */ /* 0x000fda0003f24070 */
[----:B------:R-:W-:Y:S01]  /*0390*/  @!P1 IMAD.IADD R4, R4, 0x1, -R7 ;  /* 0x0000000104049824 */ /* 0x000fe200078e0a07 */
[----:B------:R-:W-:Y:S02]  /*03a0*/  @!P1 IADD3 R2, PT, PT, R2, 0x1, RZ ;  /* 0x0000000102029810 */ /* 0x000fe40007ffe0ff */
[----:B------:R-:W-:Y:S02]  /*03b0*/  ISETP.NE.AND P1, PT, R6, RZ, PT ;  /* 0x000000ff0600720c */ /* 0x000fe40003f25270 */
[----:B------:R-:W-:Y:S02]  /*03c0*/  ISETP.GE.U32.AND P0, PT, R4, R7, PT ;  /* 0x000000070400720c */ /* 0x000fe40003f06070 */
[----:B------:R-:W-:Y:S02]  /*03d0*/  LOP3.LUT R4, R13, R6, RZ, 0x3c, !PT ;  /* 0x000000060d047212 */ /* 0x000fe400078e3cff */
[----:B------:R-:W-:Y:S02]  /*03e0*/  CS2R R12, SRZ ;  /* 0x00000000000c7805 */ /* 0x000fe4000001ff00 */
[----:B------:R-:W-:-:S02]  /*03f0*/  ISETP.GE.AND P2, PT, R4, RZ, PT ;  /* 0x000000ff0400720c */ /* 0x000fc40003f46270 */
[----:B------:R-:W-:-:S05]  /*0400*/  CS2R R4, SRZ ;  /* 0x0000000000047805 */ /* 0x000fca000001ff00 */
[----:B------:R-:W-:-:S06]  /*0410*/  @P0 VIADD R2, R2, 0x1 ;  /* 0x0000000102020836 */ /* 0x000fcc0000000000 */
[----:B------:R-:W-:Y:S02]  /*0420*/  @!P2 IADD3 R2, PT, PT, -R2, RZ, RZ ;  /* 0x000000ff0202a210 */ /* 0x000fe40007ffe1ff */
[----:B------:R-:W-:Y:S02]  /*0430*/  @!P1 LOP3.LUT R2, RZ, R6, RZ, 0x33, !PT ;  /* 0x00000006ff029212 */ /* 0x000fe400078e33ff */
[----:B------:R-:W-:Y:S02]  /*0440*/  CS2R R6, SRZ ;  /* 0x0000000000067805 */ /* 0x000fe4000001ff00 */
[----:B--2---:R-:W-:-:S13]  /*0450*/  ISETP.NE.AND P0, PT, R10, -0x1, PT ;  /* 0xffffffff0a00780c */ /* 0x004fda0003f05270 */
[----:B------:R-:W-:Y:S05]  /*0460*/  @!P0 BRA `(.L_x_1) ;  /* 0x00000000003c8947 */ /* 0x000fea0003800000 */
[----:B------:R-:W0:Y:S01]  /*0470*/  LDC.64 R20, c[0x0][0x3d0] ;  /* 0x0000f400ff147b82 */ /* 0x000e220000000a00 */
[----:B------:R-:W-:-:S07]  /*0480*/  ISETP.NE.AND P0, PT, R31, RZ, PT ;  /* 0x000000ff1f00720c */ /* 0x000fce0003f05270 */
[----:B------:R-:W1:Y:S08]  /*0490*/  LDC.64 R12, c[0x0][0x398] ;  /* 0x0000e600ff0c7b82 */ /* 0x000e700000000a00 */
[----:B------:R-:W2:Y:S08]  /*04a0*/  LDC.64 R24, c[0x0][0x388] ;  /* 0x0000e200ff187b82 */ /* 0x000eb00000000a00 */
[----:B------:R-:W3:Y:S01]  /*04b0*/  LDC.64 R4, c[0x0][0x390] ;  /* 0x0000e400ff047b82 */ /* 0x000ee20000000a00 */
[----:B0-----:R-:W-:-:S07]  /*04c0*/  @!P0 IMAD.WIDE R20, R10, 0x8, R20 ;  /* 0x000000080a148825 */ /* 0x001fce00078e0214 */
[----:B------:R-:W0:Y:S01]  /*04d0*/  LDC.64 R26, c[0x0][0x3d8] ;  /* 0x0000f600ff1a7b82 */ /* 0x000e220000000a00 */
[----:B-1----:R-:W-:-:S04]  /*04e0*/  IMAD.WIDE R12, R10, 0x10, R12 ;  /* 0x000000100a0c7825 */ /* 0x002fc800078e020c */
[----:B--2---:R-:W-:-:S04]  /*04f0*/  IMAD.WIDE R24, R10, 0x20, R24 ;  /* 0x000000200a187825 */ /* 0x004fc800078e0218 */
[----:B---3--:R-:W-:Y:S01]  /*0500*/  IMAD.WIDE R10, R10, 0x10, R4 ;  /* 0x000000100a0a7825 */ /* 0x008fe200078e0204 */
[----:B0-----:R0:W-:Y:S04]  /*0510*/  @!P0 STG.E.64 desc[UR12][R20.64], R26 ;  /* 0x0000001a14008986 */ /* 0x0011e8000c101b0c */
[----:B------:R-:W5:Y:S04]  /*0520*/  LDG.E.128 R12, desc[UR12][R12.64] ;  /* 0x0000000c0c0c7981 */ /* 0x000f68000c1e1d00 */
[----:B------:R0:W5:Y:S04]  /*0530*/  LDG.E.64 R22, desc[UR12][R24.64+0x10] ;  /* 0x0000100c18167981 */ /* 0x000168000c1e1b00 */
[----:B------:R0:W5:Y:S04]  /*0540*/  LDG.E.128 R4, desc[UR12][R24.64] ;  /* 0x0000000c18047981 */ /* 0x000168000c1e1d00 */
[----:B------:R0:W5:Y:S02]  /*0550*/  LDG.E.128 R16, desc[UR12][R10.64] ;  /* 0x0000000c0a107981 */ /* 0x000164000c1e1d00 */
.L_x_1:
[----:B------:R-:W-:Y:S05]  /*0560*/  BSYNC.RECONVERGENT B0 ;  /* 0x0000000000007941 */ /* 0x000fea0003800200 */
.L_x_0:
[----:B------:R-:W-:Y:S02]  /*0570*/  ISETP.GE.AND P0, PT, R2, 0x1, PT ;  /* 0x000000010200780c */ /* 0x000fe40003f06270 */
[----:B0-----:R-:W-:Y:S02]  /*0580*/  CS2R R10, SRZ ;  /* 0x00000000000a7805 */ /* 0x001fe4000001ff00 */
[----:B------:R-:W-:Y:S02]  /*0590*/  CS2R R20, SRZ ;  /* 0x0000000000147805 */ /* 0x000fe4000001ff00 */
[----:B------:R-:W-:Y:S02]  /*05a0*/  CS2R R26, SRZ ;  /* 0x00000000001a7805 */ /* 0x000fe4000001ff00 */
[----:B------:R-:W-:Y:S02]  /*05b0*/  CS2R R24, SRZ ;  /* 0x0000000000187805 */ /* 0x000fe4000001ff00 */
[----:B------:R-:W-:-:S02]  /*05c0*/  CS2R R28, SRZ ;  /* 0x00000000001c7805 */ /* 0x000fc4000001ff00 */
[----:B------:R-:W-:Y:S02]  /*05d0*/  CS2R R32, SRZ ;  /* 0x0000000000207805 */ /* 0x000fe4000001ff00 */
[----:B------:R-:W-:Y:S02]  /*05e0*/  CS2R R38, SRZ ;  /* 0x0000000000267805 */ /* 0x000fe4000001ff00 */
[----:B------:R-:W-:Y:S01]  /*05f0*/  CS2R R36, SRZ ;  /* 0x0000000000247805 */ /* 0x000fe2000001ff00 */
[----:B------:R-:W-:Y:S06]  /*0600*/  @!P0 BRA `(.L_x_2) ;  /* 0x0000000800588947 */ /* 0x000fec0003800000 */
[----:B------:R-:W0:Y:S01]  /*0610*/  S2UR UR5, SR_CgaCtaId ;  /* 0x00000000000579c3 */ /* 0x000e220000008800 */
[----:B------:R-:W1:Y:S01]  /*0620*/  LDCU UR6, c[0x0][0x3b8] ;  /* 0x00007700ff0677ac */ /* 0x000e620008000800 */
[----:B------:R-:W-:Y:S02]  /*0630*/  CS2R R36, SRZ ;  /* 0x0000000000247805 */ /* 0x000fe4000001ff00 */
[----:B------:R-:W-:Y:S02]  /*0640*/  CS2R R38, SRZ ;  /* 0x0000000000267805 */ /* 0x000fe4000001ff00 */
[----:B------:R-:W-:Y:S01]  /*0650*/  CS2R R32, SRZ ;  /* 0x0000000000207805 */ /* 0x000fe2000001ff00 */
[----:B------:R-:W-:Y:S01]  /*0660*/  UMOV UR4, 0x400 ;  /* 0x0000040000047882 */ /* 0x000fe20000000000 */
[----:B------:R-:W-:Y:S02]  /*0670*/  CS2R R28, SRZ ;  /* 0x00000000001c7805 */ /* 0x000fe4000001ff00 */
[----:B------:R-:W-:-:S02]  /*0680*/  CS2R R24, SRZ ;  /* 0x0000000000187805 */ /* 0x000fc4000001ff00 */
[----:B------:R-:W-:Y:S02]  /*0690*/  CS2R R26, SRZ ;  /* 0x00000000001a7805 */ /* 0x000fe4000001ff00 */
[----:B------:R-:W-:Y:S02]  /*06a0*/  CS2R R20, SRZ ;  /* 0x0000000000147805 */ /* 0x000fe4000001ff00 */
[----:B------:R-:W-:Y:S02]  /*06b0*/  CS2R R10, SRZ ;  /* 0x00000000000a7805 */ /* 0x000fe4000001ff00 */
[----:B------:R-:W-:Y:S01]  /*06c0*/  CS2R R8, SRZ ;  /* 0x0000000000087805 */ /* 0x000fe2000001ff00 */
[----:B-1----:R-:W-:-:S04]  /*06d0*/  VIADD R3, R3, UR6 ;  /* 0x0000000603037c36 */ /* 0x002fc80008000000 */
[----:B------:R-:W-:Y:S01]  /*06e0*/  IMAD R3, R31, R2, R3 ;  /* 0x000000021f037224 */ /* 0x000fe200078e0203 */
[----:B0-----:R-:W-:-:S04]  /*06f0*/  ULEA UR4, UR5, UR4, 0x18 ;  /* 0x0000000405047291 */ /* 0x001fc8000f8ec0ff */
[----:B------:R-:W-:-:S03]  /*0700*/  ULEA UR5, UR11, UR4, 0x5 ;  /* 0x000000040b057291 */ /* 0x000fc6000f8e28ff */
[----:B------:R-:W-:Y:S01]  /*0710*/  UMOV UR4, URZ ;  /* 0x000000ff00047c82 */ /* 0x000fe20008000000 */
[----:B------:R-:W-:-:S12]  /*0720*/  ULEA UR6, UR11, UR5, 0x4 ;  /* 0x000000050b067291 */ /* 0x000fd8000f8e20ff */
.L_x_7:
[----:B------:R-:W0:Y:S01]  /*0730*/  LDC.64 R52, c[0x0][0x388] ;  /* 0x0000e200ff347b82 */ /* 0x000e220000000a00 */
[----:B------:R-:W-:Y:S01]  /*0740*/  IADD3 R31, PT, PT, R3, UR4, RZ ;  /* 0x00000004031f7c10 */ /* 0x000fe2000fffe0ff */
[----:B-----5:R-:W1:Y:S06]  /*0750*/  S2R R15, SR_TID.X ;  /* 0x00000000000f7919 */ /* 0x020e6c0000002100 */
[----:B------:R-:W2:Y:S08]  /*0760*/  S2UR UR8, SR_CgaCtaId ;  /* 0x00000000000879c3 */ /* 0x000eb00000008800 */
[----:B------:R-:W3:Y:S01]  /*0770*/  LDC.64 R44, c[0x0][0x390] ;  /* 0x0000e400ff2c7b82 */ /* 0x000ee20000000a00 */
[----:B0-----:R-:W-:-:S07]  /*0780*/  IMAD.WIDE R52, R31, 0x20, R52 ;  /* 0x000000201f347825 */ /* 0x001fce00078e0234 */
[----:B------:R-:W0:Y:S01]  /*0790*/  LDC.64 R34, c[0x0][0x398] ;  /* 0x0000e600ff227b82 */ /* 0x000e220000000a00 */
[----:B------:R-:W4:Y:S01]  /*07a0*/  LDG.E.128 R40, desc[UR12][R52.64] ;  /* 0x0000000c34287981 */ /* 0x000f22000c1e1d00 */
[----:B------:R-:W-:Y:S02]  /*07b0*/  UMOV UR7, 0x400 ;  /* 0x0000040000077882 */ /* 0x000fe40000000000 */
[----:B--2---:R-:W-:-:S06]  /*07c0*/  ULEA UR7, UR8, UR7, 0x18 ;  /* 0x0000000708077291 */ /* 0x004fcc000f8ec0ff */
[----:B-1----:R-:W-:Y:S01]  /*07d0*/  LEA R30, R15, UR7, 0x5 ;  /* 0x000000070f1e7c11 */ /* 0x002fe2000f8e28ff */
[----:B---3--:R-:W-:-:S06]  /*07e0*/  IMAD.WIDE R44, R31, 0x10, R44 ;  /* 0x000000101f2c7825 */ /* 0x008fcc00078e022c */
[----:B------:R-:W2:Y:S01]  /*07f0*/  LDG.E.128 R44, desc[UR12][R44.64] ;  /* 0x0000000c2c2c7981 */ /* 0x000ea2000c1e1d00 */
[----:B0-----:R-:W-:-:S05]  /*0800*/  IMAD.WIDE R34, R31, 0x10, R34 ;  /* 0x000000101f227825 */ /* 0x001fca00078e0222 */
[----:B------:R-:W3:Y:S04]  /*0810*/  LDG.E.128 R48, desc[UR12][R34.64] ;  /* 0x0000000c22307981 */ /* 0x000ee8000c1e1d00 */
[----:B----4-:R0:W-:Y:S04]  /*0820*/  STS.128 [R30], R40 ;  /* 0x000000281e007388 */ /* 0x0101e80000000c00 */
[----:B0-----:R-:W4:Y:S01]  /*0830*/  LDG.E.128 R40, desc[UR12][R52.64+0x10] ;  /* 0x0000100c34287981 */ /* 0x001f22000c1e1d00 */
[C---:B------:R-:W-:Y:S02]  /*0840*/  LEA R31, R15.reuse, UR5, 0x4 ;  /* 0x000000050f1f7c11 */ /* 0x040fe4000f8e20ff */
[----:B------:R-:W-:Y:S01]  /*0850*/  LEA R15, R15, UR6, 0x4 ;  /* 0x000000060f0f7c11 */ /* 0x000fe2000f8e20ff */
[----:B------:R-:W-:-:S02]  /*0860*/  UIADD3 UR4, UPT, UPT, UR11, UR4, URZ ;  /* 0x000000040b047290 */ /* 0x000fc4000fffe0ff */
[----:B------:R-:W-:-:S04]  /*0870*/  UIADD3 UR10, UPT, UPT, -UR11, URZ, URZ ;  /* 0x000000ff0b0a7290 */ /* 0x000fc8000fffe1ff */
[----:B------:R-:W-:Y:S01]  /*0880*/  ISETP.LE.AND P3, PT, R2, UR4, PT ;  /* 0x0000000402007c0c */ /* 0x000fe2000bf63270 */
[----:B------:R-:W-:Y:S01]  /*0890*/  UIADD3 UR7, UPT, UPT, UR7, 0x10, URZ ;  /* 0x0000001007077890 */ /* 0x000fe2000fffe0ff */
[----:B------:R-:W-:Y:S01]  /*08a0*/  UMOV UR8, UR5 ;  /* 0x0000000500087c82 */ /* 0x000fe20008000000 */
[----:B------:R-:W-:Y:S01]  /*08b0*/  UMOV UR9, UR6 ;  /* 0x0000000600097c82 */ /* 0x000fe20008000000 */
[----:B----4-:R0:W-:Y:S04]  /*08c0*/  STS.128 [R30+0x10], R40 ;  /* 0x000010281e007388 */ /* 0x0101e80000000c00 */
[----:B--2---:R0:W-:Y:S04]  /*08d0*/  STS.128 [R31], R44 ;  /* 0x0000002c1f007388 */ /* 0x0041e80000000c00 */
[----:B---3--:R0:W-:Y:S01]  /*08e0*/  STS.128 [R15], R48 ;  /* 0x000000300f007388 */ /* 0x0081e20000000c00 */
[----:B------:R-:W-:Y:S06]  /*08f0*/  BAR.SYNC.DEFER_BLOCKING 0x0 ;  /* 0x0000000000007b1d */ /* 0x000fec0000010000 */
.L_x_6:
[----:B0-----:R-:W0:Y:S01]  /*0900*/  LDS.128 R40, [UR7+-0x10] ;  /* 0xfffff007ff287984 */ /* 0x001e220008000c00 */
[----:B------:R-:W-:Y:S03]  /*0910*/  BSSY.RECONVERGENT B0, `(.L_x_3) ;  /* 0x0000021000007945 */ /* 0x000fe60003800200 */
[----:B------:R-:W1:Y:S04]  /*0920*/  LDS.128 R44, [UR7] ;  /* 0x00000007ff2c7984 */ /* 0x000e680008000c00 */
[----:B------:R-:W2:Y:S01]  /*0930*/  LDS.128 R48, [UR8] ;  /* 0x00000008ff307984 */ /* 0x000ea20008000c00 */
[----:B0-----:R-:W-:Y:S02]  /*0940*/  DADD R42, R42, -R6 ;  /* 0x000000002a2a7229 */ /* 0x001fe40000000806 */
[----:B------:R-:W-:-:S02]  /*0950*/  DADD R40, R40, -R4 ;  /* 0x0000000028287229 */ /* 0x000fc40000000804 */
[----:B-1----:R-:W-:Y:S02]  /*0960*/  DADD R44, R44, -R22 ;  /* 0x000000002c2c7229 */ /* 0x002fe40000000816 */
[----:B------:R-:W0:Y:S08]  /*0970*/  F2F.F32.F64 R34, R42 ;  /* 0x0000002a00227310 */ /* 0x000e300000301000 */
[----:B------:R-:W1:Y:S01]  /*0980*/  F2F.F32.F64 R31, R40 ;  /* 0x00000028001f7310 */ /* 0x000e620000301000 */
[----:B0-----:R-:W-:-:S07]  /*0990*/  FMUL R30, R34, R34 ;  /* 0x00000022221e7220 */ /* 0x001fce0000400000 */
[----:B------:R-:W0:Y:S01]  /*09a0*/  F2F.F32.F64 R35, R44 ;  /* 0x0000002c00237310 */ /* 0x000e220000301000 */
[----:B-1----:R-:W-:-:S04]  /*09b0*/  FFMA R30, R31, R31, R30 ;  /* 0x0000001f1f1e7223 */ /* 0x002fc8000000001e */
[----:B0-----:R-:W-:-:S04]  /*09c0*/  FFMA R30, R35, R35, R30 ;  /* 0x00000023231e7223 */ /* 0x001fc8000000001e */
[----:B--2---:R-:W-:-:S04]  /*09d0*/  FFMA R51, R51, R19, R30 ;  /* 0x0000001333337223 */ /* 0x004fc8000000001e */
[C---:B------:R-:W-:Y:S01]  /*09e0*/  FMUL R30, R51.reuse, R51 ;  /* 0x00000033331e7220 */ /* 0x040fe20000400000 */
[----:B------:R-:W-:-:S03]  /*09f0*/  IADD3 R42, PT, PT, R51, 0x1800000, RZ ;  /* 0x01800000332a7810 */ /* 0x000fc60007ffe0ff */
[----:B------:R-:W-:Y:S01]  /*0a00*/  FMUL R30, R51, R30 ;  /* 0x0000001e331e7220 */ /* 0x000fe20000400000 */
[----:B------:R-:W-:-:S04]  /*0a10*/  LOP3.LUT R42, R42, 0x7f800000, RZ, 0xc0, !PT ;  /* 0x7f8000002a2a7812 */ /* 0x000fc800078ec0ff */
[----:B------:R-:W-:-:S13]  /*0a20*/  FSETP.GEU.AND P0, PT, |R30|, 1.175494350822287508e-38, PT ;  /* 0x008000001e00780b */ /* 0x000fda0003f0e200 */
[----:B------:R-:W-:-:S04]  /*0a30*/  @!P0 FMUL R30, R30, 16777216 ;  /* 0x4b8000001e1e8820 */ /* 0x000fc80000400000 */
[----:B------:R-:W0:Y:S02]  /*0a40*/  MUFU.RSQ R15, R30 ;  /* 0x0000001e000f7308 */ /* 0x000e240000001400 */
[----:B0-----:R-:W-:Y:S01]  /*0a50*/  @!P0 FMUL R15, R15, 4096 ;  /* 0x458000000f0f8820 */ /* 0x001fe20000400000 */
[----:B------:R-:W-:-:S05]  /*0a60*/  ISETP.GT.U32.AND P0, PT, R42, 0x1ffffff, PT ;  /* 0x01ffffff2a00780c */ /* 0x000fca0003f04070 */
[----:B------:R-:W0:Y:S02]  /*0a70*/  F2F.F64.F32 R40, R15 ;  /* 0x0000000f00287310 */ /* 0x000e240000201800 */
[----:B0-----:R-:W-:-:S06]  /*0a80*/  DMUL R40, R46, R40 ;  /* 0x000000282e287228 */ /* 0x001fcc0000000000 */
[----:B------:R0:W1:Y:S01]  /*0a90*/  F2F.F32.F64 R44, R40 ;  /* 0x00000028002c7310 */ /* 0x0000620000301000 */
[----:B------:R-:W-:Y:S05]  /*0aa0*/  @P0 BRA `(.L_x_4) ;  /* 0x00000000000c0947 */ /* 0x000fea0003800000 */
[----:B0-----:R-:W-:-:S07]  /*0ab0*/  MOV R40, 0xad0 ;  /* 0x00000ad000287802 */ /* 0x001fce0000000f00 */
[----:B-1----:R-:W-:Y:S05]  /*0ac0*/  CALL.REL.NOINC `($__internal_0_$__cuda_sm20_rcp_rn_f32_slowpath) ;  /* 0x0000000400687944 */ /* 0x002fea0003c00000 */
[----:B------:R-:W-:Y:S05]  /*0ad0*/  BRA `(.L_x_5) ;  /* 0x0000000000107947 */ /* 0x000fea0003800000 */
.L_x_4:
[----:B------:R-:W2:Y:S02]  /*0ae0*/  MUFU.RCP R30, R51 ;  /* 0x00000033001e7308 */ /* 0x000ea40000001000 */
[----:B--2---:R-:W-:-:S04]  /*0af0*/  FFMA R15, R51, R30, -1 ;  /* 0xbf800000330f7423 */ /* 0x004fc8000000001e */
[----:B------:R-:W-:-:S04]  /*0b00*/  FADD.FTZ R15, -R15, -RZ ;  /* 0x800000ff0f0f7221 */ /* 0x000fc80000010100 */
[----:B------:R-:W-:-:S07]  /*0b10*/  FFMA R15, R30, R15, R30 ;  /* 0x0000000f1e0f7223 */ /* 0x000fce000000001e */
.L_x_5:
[----:B------:R-:W-:Y:S05]  /*0b20*/  BSYNC.RECONVERGENT B0 ;  /* 0x0000000000007941 */ /* 0x000fea0003800200 */
.L_x_3:
[----:B0-----:R-:W0:Y:S01]  /*0b30*/  LDS.128 R40, [UR9] ;  /* 0x00000009ff287984 */ /* 0x001e220008000c00 */
[----:B------:R-:W-:Y:S01]  /*0b40*/  FADD R49, R49, -R17 ;  /* 0x8000001131317221 */ /* 0x000fe20000000000 */
[----:B------:R-:W-:Y:S01]  /*0b50*/  FADD R48, R48, -R16 ;  /* 0x8000001030307221 */ /* 0x000fe20000000000 */
[----:B------:R-:W-:Y:S01]  /*0b60*/  FADD R50, R50, -R18 ;  /* 0x8000001232327221 */ /* 0x000fe20000000000 */
[----:B-1----:R-:W-:Y:S01]  /*0b70*/  FMUL R51, R31, R44 ;  /* 0x0000002c1f337220 */ /* 0x002fe20000400000 */
[-C--:B------:R-:W-:Y:S01]  /*0b80*/  FMUL R45, R49, R49.reuse ;  /* 0x00000031312d7220 */ /* 0x080fe20000400000 */
[----:B------:R-:W-:Y:S01]  /*0b90*/  FMUL R30, R34, R49 ;  /* 0x00000031221e7220 */ /* 0x000fe20000400000 */
[----:B------:R-:W-:Y:S02]  /*0ba0*/  UIADD3 UR10, UPT, UPT, UR10, 0x1, URZ ;  /* 0x000000010a0a7890 */ /* 0x000fe4000fffe0ff */
[-C--:B------:R-:W-:Y:S01]  /*0bb0*/  FFMA R45, R48, R48.reuse, R45 ;  /* 0x00000030302d7223 */ /* 0x080fe2000000002d */
[----:B------:R-:W-:Y:S01]  /*0bc0*/  FFMA R30, R31, R48, R30 ;  /* 0x000000301f1e7223 */ /* 0x000fe2000000001e */
[----:B------:R-:W-:-:S02]  /*0bd0*/  UISETP.NE.AND UP0, UPT, UR10, URZ, UPT ;  /* 0x000000ff0a00728c */ /* 0x000fc4000bf05270 */
[-C--:B------:R-:W-:Y:S01]  /*0be0*/  FFMA R46, R50, R50.reuse, R45 ;  /* 0x00000032322e7223 */ /* 0x080fe2000000002d */
[----:B------:R-:W-:Y:S01]  /*0bf0*/  FFMA R30, R35, R50, R30 ;  /* 0x00000032231e7223 */ /* 0x000fe2000000001e */
[----:B------:R-:W-:Y:S02]  /*0c00*/  UIADD3 UR8, UPT, UPT, UR8, 0x10, URZ ;  /* 0x0000001008087890 */ /* 0x000fe4000fffe0ff */
[----:B------:R-:W-:Y:S02]  /*0c10*/  UIADD3 UR7, UPT, UPT, UR7, 0x20, URZ ;  /* 0x0000002007077890 */ /* 0x000fe4000fffe0ff */
[----:B------:R-:W-:Y:S01]  /*0c20*/  UIADD3 UR9, UPT, UPT, UR9, 0x10, URZ ;  /* 0x0000001009097890 */ /* 0x000fe2000fffe0ff */
[----:B0-----:R-:W-:Y:S01]  /*0c30*/  FADD R40, R40, -R12 ;  /* 0x8000000c28287221 */ /* 0x001fe20000000000 */
[----:B------:R-:W-:Y:S01]  /*0c40*/  FADD R47, R41, -R13 ;  /* 0x8000000d292f7221 */ /* 0x000fe20000000000 */
[----:B------:R-:W-:Y:S02]  /*0c50*/  FMUL R43, R30, R15 ;  /* 0x0000000f1e2b7220 */ /* 0x000fe40000400000 */
[----:B------:R-:W-:Y:S01]  /*0c60*/  FFMA R41, R31, R40, R46 ;  /* 0x000000281f297223 */ /* 0x000fe2000000002e */
[----:B------:R-:W-:-:S03]  /*0c70*/  FADD R46, R42, -R14 ;  /* 0x8000000e2a2e7221 */ /* 0x000fc60000000000 */
[----:B------:R-:W-:Y:S01]  /*0c80*/  FFMA R30, R34, R47, R41 ;  /* 0x0000002f221e7223 */ /* 0x000fe20000000029 */
[----:B------:R-:W-:-:S03]  /*0c90*/  FMUL R41, R43, -3 ;  /* 0xc04000002b297820 */ /* 0x000fc60000400000 */
[----:B------:R-:W-:Y:S01]  /*0ca0*/  FFMA R42, R35, R46, R30 ;  /* 0x0000002e232a7223 */ /* 0x000fe2000000001e */
[----:B------:R-:W-:-:S03]  /*0cb0*/  FMUL R30, R44, R41 ;  /* 0x000000292c1e7220 */ /* 0x000fc60000400000 */
[----:B------:R-:W-:Y:S01]  /*0cc0*/  FMUL R52, R42, R15 ;  /* 0x0000000f2a347220 */ /* 0x000fe20000400000 */
[-C--:B------:R-:W-:Y:S01]  /*0cd0*/  FMUL R15, R31, R30.reuse ;  /* 0x0000001e1f0f7220 */ /* 0x080fe20000400000 */
[----:B------:R-:W-:-:S03]  /*0ce0*/  FMUL R45, R34, R30 ;  /* 0x0000001e222d7220 */ /* 0x000fc60000400000 */
[C---:B------:R-:W-:Y:S01]  /*0cf0*/  FFMA R42, R44.reuse, R48, R15 ;  /* 0x000000302c2a7223 */ /* 0x040fe2000000000f */
[C---:B------:R-:W-:Y:S01]  /*0d00*/  FFMA R48, R43.reuse, R43, R52 ;  /* 0x0000002b2b307223 */ /* 0x040fe20000000034 */
[C---:B------:R-:W-:Y:S01]  /*0d10*/  FMUL R15, R44.reuse, -3 ;  /* 0xc04000002c0f7820 */ /* 0x040fe20000400000 */
[----:B------:R-:W-:Y:S01]  /*0d20*/  FFMA R45, R44, R49, R45 ;  /* 0x000000312c2d7223 */ /* 0x000fe2000000002d */
[----:B------:R-:W-:Y:S02]  /*0d30*/  FMUL R43, R43, -6 ;  /* 0xc0c000002b2b7820 */ /* 0x000fe40000400000 */
[----:B------:R-:W-:Y:S01]  /*0d40*/  FMUL R48, R48, R15 ;  /* 0x0000000f30307220 */ /* 0x000fe20000400000 */
[----:B------:R-:W-:Y:S01]  /*0d50*/  FMUL R15, R35, R30 ;  /* 0x0000001e230f7220 */ /* 0x000fe20000400000 */
[C---:B------:R-:W-:Y:S02]  /*0d60*/  FMUL R30, R34.reuse, R44 ;  /* 0x0000002c221e7220 */ /* 0x040fe40000400000 */
[-C--:B------:R-:W-:Y:S01]  /*0d70*/  FMUL R49, R31, R48.reuse ;  /* 0x000000301f317220 */ /* 0x080fe20000400000 */
[-C--:B------:R-:W-:Y:S01]  /*0d80*/  FMUL R53, R34, R48.reuse ;  /* 0x0000003022357220 */ /* 0x080fe20000400000 */
[C---:B------:R-:W-:Y:S01]  /*0d90*/  FMUL R48, R35.reuse, R48 ;  /* 0x0000003023307220 */ /* 0x040fe20000400000 */
[C---:B------:R-:W-:Y:S01]  /*0da0*/  FFMA R15, R44.reuse, R50, R15 ;  /* 0x000000322c0f7223 */ /* 0x040fe2000000000f */
[C---:B------:R-:W-:Y:S01]  /*0db0*/  FFMA R49, R44.reuse, R40, R49 ;  /* 0x000000282c317223 */ /* 0x040fe20000000031 */
[----:B------:R-:W0:Y:S01]  /*0dc0*/  F2F.F64.F32 R30, R30 ;  /* 0x0000001e001e7310 */ /* 0x000e220000201800 */
[C---:B------:R-:W-:Y:S01]  /*0dd0*/  FFMA R50, R44.reuse, R47, R53 ;  /* 0x0000002f2c327223 */ /* 0x040fe20000000035 */
[----:B------:R-:W-:Y:S01]  /*0de0*/  FFMA R48, R44, R46, R48 ;  /* 0x0000002e2c307223 */ /* 0x000fe20000000030 */
[----:B------:R-:W-:-:S05]  /*0df0*/  FMUL R35, R35, R44 ;  /* 0x0000002c23237220 */ /* 0x000fca0000400000 */
[----:B------:R1:W2:Y:S01]  /*0e00*/  F2F.F64.F32 R40, R51 ;  /* 0x0000003300287310 */ /* 0x0002a20000201800 */
[----:B0-----:R-:W-:Y:S01]  /*0e10*/  DADD R10, R30, R10 ;  /* 0x000000001e0a7229 */ /* 0x001fe2000000000a */
[-C--:B-1----:R-:W-:Y:S01]  /*0e20*/  FFMA R51, R42, R43.reuse, R49 ;  /* 0x0000002b2a337223 */ /* 0x082fe20000000031 */
[-C--:B------:R-:W-:Y:S01]  /*0e30*/  FFMA R49, R45, R43.reuse, R50 ;  /* 0x0000002b2d317223 */ /* 0x080fe20000000032 */
[----:B------:R-:W-:-:S04]  /*0e40*/  FFMA R43, R15, R43, R48 ;  /* 0x0000002b0f2b7223 */ /* 0x000fc80000000030 */
[----:B------:R-:W0:Y:S01]  /*0e50*/  F2F.F64.F32 R34, R35 ;  /* 0x0000002300227310 */ /* 0x000e220000201800 */
[----:B--2---:R-:W-:-:S07]  /*0e60*/  DADD R8, R40, R8 ;  /* 0x0000000028087229 */ /* 0x004fce0000000008 */
[----:B------:R-:W1:Y:S01]  /*0e70*/  F2F.F64.F32 R40, R42 ;  /* 0x0000002a00287310 */ /* 0x000e620000201800 */
[----:B0-----:R-:W-:-:S07]  /*0e80*/  DADD R28, R34, R28 ;  /* 0x00000000221c7229 */ /* 0x001fce000000001c */
[----:B------:R-:W0:Y:S01]  /*0e90*/  F2F.F64.F32 R44, R45 ;  /* 0x0000002d002c7310 */ /* 0x000e220000201800 */
[----:B-1----:R-:W-:-:S07]  /*0ea0*/  DADD R24, R40, R24 ;  /* 0x0000000028187229 */ /* 0x002fce0000000018 */
[----:B------:R-:W1:Y:S01]  /*0eb0*/  F2F.F64.F32 R46, R15 ;  /* 0x0000000f002e7310 */ /* 0x000e620000201800 */
[----:B0-----:R-:W-:-:S07]  /*0ec0*/  DADD R26, R44, R26 ;  /* 0x000000002c1a7229 */ /* 0x001fce000000001a */
[----:B------:R-:W0:Y:S01]  /*0ed0*/  F2F.F64.F32 R50, R51 ;  /* 0x0000003300327310 */ /* 0x000e220000201800 */
[----:B-1----:R-:W-:-:S07]  /*0ee0*/  DADD R20, R46, R20 ;  /* 0x000000002e147229 */ /* 0x002fce0000000014 */
[----:B------:R-:W1:Y:S01]  /*0ef0*/  F2F.F64.F32 R48, R49 ;  /* 0x0000003100307310 */ /* 0x000e620000201800 */
[----:B0-----:R-:W-:-:S07]  /*0f00*/  DADD R36, R50, R36 ;  /* 0x0000000032247229 */ /* 0x001fce0000000024 */
[----:B------:R-:W0:Y:S01]  /*0f10*/  F2F.F64.F32 R30, R43 ;  /* 0x0000002b001e7310 */ /* 0x000e220000201800 */
[----:B-1----:R-:W-:Y:S02]  /*0f20*/  DADD R38, R48, R38 ;  /* 0x0000000030267229 */ /* 0x002fe40000000026 */
[----:B0-----:R-:W-:Y:S01]  /*0f30*/  DADD R32, R30, R32 ;  /* 0x000000001e207229 */ /* 0x001fe20000000020 */
[----:B------:R-:W-:Y:S10]  /*0f40*/  BRA.U UP0, `(.L_x_6) ;  /* 0xfffffff9006c7547 */ /* 0x000ff4000b83ffff */
[----:B------:R-:W-:Y:S06]  /*0f50*/  BAR.SYNC.DEFER_BLOCKING 0x0 ;  /* 0x0000000000007b1d */ /* 0x000fec0000010000 */
[----:B------:R-:W-:Y:S05]  /*0f60*/  @!P3 BRA `(.L_x_7) ;  /* 0xfffffff400f0b947 */ /* 0x000fea000383ffff */
.L_x_2:
[----:B------:R-:W0:Y:S01]  /*0f70*/  LDC.64 R2, c[0x0][0x3a0] ;  /* 0x0000e800ff027b82 */ /* 0x000e220000000a00 */
[----:B------:R-:W-:Y:S02]  /*0f80*/  CS2R R30, SRZ ;  /* 0x00000000001e7805 */ /* 0x000fe4000001ff00 */
[----:B-----5:R-:W-:Y:S02]  /*0f90*/  CS2R R22, SRZ ;  /* 0x0000000000167805 */ /* 0x020fe4000001ff00 */
[----:B------:R-:W-:-:S03]  /*0fa0*/  CS2R R34, SRZ ;  /* 0x0000000000227805 */ /* 0x000fc6000001ff00 */
[----:B------:R-:W1:Y:S08]  /*0fb0*/  LDC.64 R4, c[0x0][0x3a8] ;  /* 0x0000ea00ff047b82 */ /* 0x000e700000000a00 */
[----:B------:R-:W2:Y:S01]  /*0fc0*/  LDC.64 R6, c[0x0][0x3b0] ;  /* 0x0000ec00ff067b82 */ /* 0x000ea20000000a00 */
[----:B0-----:R-:W-:-:S05]  /*0fd0*/  IMAD.WIDE R2, R0, 0x20, R2 ;  /* 0x0000002000027825 */ /* 0x001fca00078e0202 */
[----:B------:R-:W-:Y:S01]  /*0fe0*/  STG.E.128 desc[UR12][R2.64], R8 ;  /* 0x0000000802007986 */ /* 0x000fe2000c101d0c */
[----:B-1----:R-:W-:-:S03]  /*0ff0*/  IMAD.WIDE R4, R0, 0x20, R4 ;  /* 0x0000002000047825 */ /* 0x002fc600078e0204 */
[----:B------:R-:W-:Y:S04]  /*1000*/  STG.E.128 desc[UR12][R2.64+0x10], R28 ;  /* 0x0000101c02007986 */ /* 0x000fe8000c101d0c */
[----:B------:R-:W-:Y:S01]  /*1010*/  STG.E.128 desc[UR12][R4.64], R24 ;  /* 0x0000001804007986 */ /* 0x000fe2000c101d0c */
[----:B--2---:R-:W-:-:S03]  /*1020*/  IMAD.WIDE R6, R0, 0x20, R6 ;  /* 0x0000002000067825 */ /* 0x004fc600078e0206 */
[----:B------:R-:W-:Y:S04]  /*1030*/  STG.E.128 desc[UR12][R4.64+0x10], R20 ;  /* 0x0000101404007986 */ /* 0x000fe8000c101d0c */
[----:B------:R-:W-:Y:S04]  /*1040*/  STG.E.128 desc[UR12][R6.64], R36 ;  /* 0x0000002406007986 */ /* 0x000fe8000c101d0c */
[----:B------:R-:W-:Y:S01]  /*1050*/  STG.E.128 desc[UR12][R6.64+0x10], R32 ;  /* 0x0000102006007986 */ /* 0x000fe2000c101d0c */
[----:B------:R-:W-:Y:S05]  /*1060*/  EXIT ;  /* 0x000000000000794d */ /* 0x000fea0003800000 */
        .weak           $__internal_0_$__cuda_sm20_rcp_rn_f32_slowpath
        .type           $__internal_0_$__cuda_sm20_rcp_rn_f32_slowpath,@function
        .size           $__internal_0_$__cuda_sm20_rcp_rn_f32_slowpath,(.L_x_99 - $__internal_0_$__cuda_sm20_rcp_rn_f32_slowpath)
$__internal_0_$__cuda_sm20_rcp_rn_f32_slowpath:
[----:B------:R-:W-:Y:S01]  /*1070*/  IMAD.SHL.U32 R30, R51, 0x2, RZ ;  /* 0x00000002331e7824 */ /* 0x000fe200078e00ff */
[----:B------:R-:W-:Y:S01]  /*1080*/  BSSY.RECONVERGENT B1, `(.L_x_8) ;  /* 0x0000031000017945 */ /* 0x000fe20003800200 */
[----:B------:R-:W-:-:S03]  /*1090*/  MOV R15, R51 ;  /* 0x00000033000f7202 */ /* 0x000fc60000000f00 */
[----:B------:R-:W-:-:S04]  /*10a0*/  SHF.R.U32.HI R30, RZ, 0x18, R30 ;  /* 0x00000018ff1e7819 */ /* 0x000fc8000001161e */
[----:B------:R-:W-:-:S13]  /*10b0*/  ISETP.NE.U32.AND P0, PT, R30, RZ, PT ;  /* 0x000000ff1e00720c */ /* 0x000fda0003f05070 */
[----:B------:R-:W-:Y:S05]  /*10c0*/  @P0 BRA `(.L_x_9) ;  /* 0x0000000000280947 */ /* 0x000fea0003800000 */
[----:B------:R-:W-:-:S04]  /*10d0*/  SHF.L.U32 R30, R15, 0x1, RZ ;  /* 0x000000010f1e7819 */ /* 0x000fc800000006ff */
[----:B------:R-:W-:-:S13]  /*10e0*/  ISETP.NE.AND P0, PT, R30, RZ, PT ;  /* 0x000000ff1e00720c */ /* 0x000fda0003f05270 */
[----:B------:R-:W-:Y:S01]  /*10f0*/  @P0 FFMA R42, R15, 1.84467440737095516160e+19, RZ ;  /* 0x5f8000000f2a0823 */ /* 0x000fe200000000ff */
[----:B------:R-:W-:Y:S08]  /*1100*/  @!P0 MUFU.RCP R41, R15 ;  /* 0x0000000f00298308 */ /* 0x000ff00000001000 */
[----:B------:R-:W0:Y:S02]  /*1110*/  @P0 MUFU.RCP R43, R42 ;  /* 0x0000002a002b0308 */ /* 0x000e240000001000 */
[----:B0-----:R-:W-:-:S04]  /*1120*/  @P0 FFMA R30, R42, R43, -1 ;  /* 0xbf8000002a1e0423 */ /* 0x001fc8000000002b */
[----:B------:R-:W-:-:S04]  /*1130*/  @P0 FADD.FTZ R30, -R30, -RZ ;  /* 0x800000ff1e1e0221 */ /* 0x000fc80000010100 */
[----:B------:R-:W-:-:S04]  /*1140*/  @P0 FFMA R30, R43, R30, R43 ;  /* 0x0000001e2b1e0223 */ /* 0x000fc8000000002b */
[----:B------:R-:W-:Y:S01]  /*1150*/  @P0 FFMA R41, R30, 1.84467440737095516160e+19, RZ ;  /* 0x5f8000001e290823 */ /* 0x000fe200000000ff */
[----:B------:R-:W-:Y:S06]  /*1160*/  BRA `(.L_x_10) ;  /* 0x0000000000887947 */ /* 0x000fec0003800000 */
.L_x_9:
[----:B------:R-:W-:-:S05]  /*1170*/  VIADD R41, R30, 0xffffff03 ;  /* 0xffffff031e297836 */ /* 0x000fca0000000000 */
[----:B------:R-:W-:-:S13]  /*1180*/  ISETP.GT.U32.AND P0, PT, R41, 0x1, PT ;  /* 0x000000012900780c */ /* 0x000fda0003f04070 */
[----:B------:R-:W-:Y:S05]  /*1190*/  @P0 BRA `(.L_x_11) ;  /* 0x0000000000780947 */ /* 0x000fea0003800000 */
[----:B------:R-:W-:Y:S01]  /*11a0*/  LOP3.LUT R42, R15, 0x7fffff, RZ, 0xc0, !PT ;  /* 0x007fffff0f2a7812 */ /* 0x000fe200078ec0ff */
[----:B------:R-:W-:-:S03]  /*11b0*/  HFMA2 R52, -RZ, RZ, 0, 1.78813934326171875e-07 ;  /* 0x00000003ff347431 */ /* 0x000fc600000001ff */
[----:B------:R-:W-:-:S04]  /*11c0*/  LOP3.LUT R43, R42, 0x3f800000, RZ, 0xfc, !PT ;  /* 0x3f8000002a2b7812 */ /* 0x000fc800078efcff */
[----:B------:R-:W0:Y:S01]  /*11d0*/  MUFU.RCP R42, R43 ;  /* 0x0000002b002a7308 */ /* 0x000e220000001000 */
[----:B------:R-:W-:Y:S01]  /*11e0*/  SHF.L.U32 R47, R52, R41, RZ ;  /* 0x00000029342f7219 */ /* 0x000fe200000006ff */
[----:B0-----:R-:W-:-:S04]  /*11f0*/  FFMA R45, R43, R42, -1 ;  /* 0xbf8000002b2d7423 */ /* 0x001fc8000000002a */
[----:B------:R-:W-:-:S04]  /*1200*/  FADD.FTZ R45, -R45, -RZ ;  /* 0x800000ff2d2d7221 */ /* 0x000fc80000010100 */
[CCC-:B------:R-:W-:Y:S01]  /*1210*/  FFMA.RM R46, R42.reuse, R45.reuse, R42.reuse ;  /* 0x0000002d2a2e7223 */ /* 0x1c0fe2000000402a */
[----:B------:R-:W-:-:S04]  /*1220*/  FFMA.RP R45, R42, R45, R42 ;  /* 0x0000002d2a2d7223 */ /* 0x000fc8000000802a */
[C---:B------:R-:W-:Y:S02]  /*1230*/  LOP3.LUT R42, R46.reuse, 0x7fffff, RZ, 0xc0, !PT ;  /* 0x007fffff2e2a7812 */ /* 0x040fe400078ec0ff */
[----:B------:R-:W-:Y:S02]  /*1240*/  FSETP.NEU.FTZ.AND P0, PT, R46, R45, PT ;  /* 0x0000002d2e00720b */ /* 0x000fe40003f1d000 */
[----:B------:R-:W-:Y:S02]  /*1250*/  LOP3.LUT R42, R42, 0x800000, RZ, 0xfc, !PT ;  /* 0x008000002a2a7812 */ /* 0x000fe400078efcff */
[----:B------:R-:W-:Y:S02]  /*1260*/  SEL R45, RZ, 0xffffffff, !P0 ;  /* 0xffffffffff2d7807 */ /* 0x000fe40004000000 */
[----:B------:R-:W-:Y:S02]  /*1270*/  LOP3.LUT R46, R47, R42, RZ, 0xc0, !PT ;  /* 0x0000002a2f2e7212 */ /* 0x000fe400078ec0ff */
[----:B------:R-:W-:-:S02]  /*1280*/  IADD3 R45, PT, PT, -R45, RZ, RZ ;  /* 0x000000ff2d2d7210 */ /* 0x000fc40007ffe1ff */
[-C--:B------:R-:W-:Y:S02]  /*1290*/  SHF.R.U32.HI R46, RZ, R41.reuse, R46 ;  /* 0x00000029ff2e7219 */ /* 0x080fe4000001162e */
[----:B------:R-:W-:Y:S02]  /*12a0*/  LOP3.LUT P1, RZ, R45, R41, R42, 0xf8, !PT ;  /* 0x000000292dff7212 */ /* 0x000fe4000782f82a */
[C---:B------:R-:W-:Y:S02]  /*12b0*/  LOP3.LUT P0, RZ, R46.reuse, 0x1, RZ, 0xc0, !PT ;  /* 0x000000012eff7812 */ /* 0x040fe4000780c0ff */
[----:B------:R-:W-:-:S04]  /*12c0*/  LOP3.LUT P2, RZ, R46, 0x2, RZ, 0xc0, !PT ;  /* 0x000000022eff7812 */ /* 0x000fc8000784c0ff */
[----:B------:R-:W-:Y:S02]  /*12d0*/  PLOP3.LUT P0, PT, P0, P1, P2, 0xe0, 0x0 ;  /* 0x000000000000781c */ /* 0x000fe40000703c20 */
[----:B------:R-:W-:Y:S02]  /*12e0*/  LOP3.LUT P1, RZ, R15, 0x7fffff, RZ, 0xc0, !PT ;  /* 0x007fffff0fff7812 */ /* 0x000fe4000782c0ff */
[----:B------:R-:W-:-:S05]  /*12f0*/  SEL R41, RZ, 0x1, !P0 ;  /* 0x00000001ff297807 */ /* 0x000fca0004000000 */
[----:B------:R-:W-:-:S05]  /*1300*/  IMAD.MOV R41, RZ, RZ, -R41 ;  /* 0x000000ffff297224 */ /* 0x000fca00078e0a29 */
[----:B------:R-:W-:Y:S02]  /*1310*/  ISETP.GE.AND P0, PT, R41, RZ, PT ;  /* 0x000000ff2900720c */ /* 0x000fe40003f06270 */
[----:B------:R-:W-:-:S04]  /*1320*/  IADD3 R41, PT, PT, R30, -0xfc, RZ ;  /* 0xffffff041e297810 */ /* 0x000fc80007ffe0ff */
[----:B------:R-:W-:-:S07]  /*1330*/  SHF.R.U32.HI R42, RZ, R41, R42 ;  /* 0x00000029ff2a7219 */ /* 0x000fce000001162a */
[----:B------:R-:W-:-:S05]  /*1340*/  @!P0 IADD3 R42, PT, PT, R42, 0x1, RZ ;  /* 0x000000012a2a8810 */ /* 0x000fca0007ffe0ff */
[----:B------:R-:W-:-:S05]  /*1350*/  @!P1 IMAD.SHL.U32 R42, R42, 0x2, RZ ;  /* 0x000000022a2a9824 */ /* 0x000fca00078e00ff */
[----:B------:R-:W-:Y:S01]  /*1360*/  LOP3.LUT R41, R42, 0x80000000, R15, 0xf8, !PT ;  /* 0x800000002a297812 */ /* 0x000fe200078ef80f */
[----:B------:R-:W-:Y:S06]  /*1370*/  BRA `(.L_x_10) ;  /* 0x0000000000047947 */ /* 0x000fec0003800000 */
.L_x_11:
[----:B------:R0:W1:Y:S02]  /*1380*/  MUFU.RCP R41, R15 ;  /* 0x0000000f00297308 */ /* 0x0000640000001000 */
.L_x_10:
[----:B------:R-:W-:Y:S05]  /*1390*/  BSYNC.RECONVERGENT B1 ;  /* 0x0000000000017941 */ /* 0x000fea0003800200 */
.L_x_8:
[----:B01----:R-:W-:Y:S01]  /*13a0*/  MOV R15, R41 ;  /* 0x00000029000f7202 */ /* 0x003fe20000000f00 */
[----:B------:R-:W-:-:S04]  /*13b0*/  HFMA2 R41, -RZ, RZ, 0, 0 ;  /* 0x00000000ff297431 */ /* 0x000fc800000001ff */
[----:B------:R-:W-:Y:S05]  /*13c0*/  RET.REL.NODEC R40 `(_Z10evaluationjPK7double4PK6float4S4_PS_S5_S5_jiiiPiPdddd) ;  /* 0xffffffec280c7950 */ /* 0x000fea0003c3ffff */
.L_x_12:
[----:B------:R-:W-:-:S00]  /*13d0*/  BRA `(.L_x_12) ;  /* 0xfffffffc00fc7947 */ /* 0x000fc0000383ffff */
[----:B------:R-:W-:-:S00]  /*13e0*/  NOP ;  /* 0x0000000000007918 */ /* 0x000fc00000000000 */
        /* <DEDUP_REMOVED lines=9> */
.L_x_99:


//--------------------- .text._Z16potential_energyP7double4P6float4Pdjjjdd --------------------------
	.section	.text._Z16potential_energyP7double4P6float4Pdjjjdd,"ax",@progbits
	.align	128
        .global         _Z16potential_energyP7double4P6float4Pdjjjdd
        .type           _Z16potential_energyP7double4P6float4Pdjjjdd,@function
        .size           _Z16potential_energyP7double4P6float4Pdjjjdd,(.L_x_100 - _Z16potential_energyP7double4P6float4Pdjjjdd)
        .other          _Z16potential_energyP7double4P6float4Pdjjjdd,@"STO_CUDA_ENTRY STV_DEFAULT"
_Z16potential_energyP7double4P6float4Pdjjjdd:
.text._Z16potential_energyP7double4P6float4Pdjjjdd:
[----:B------:R-:W-:Y:S01]  /*0000*/  LDC R1, c[0x0][0x37c] ;  /* 0x0000df00ff017b82 */ /* 0x000fe20000000800 */
[----:B------:R-:W0:Y:S01]  /*0010*/  S2R R19, SR_TID.X ;  /* 0x0000000000137919 */ /* 0x000e220000002100 */
[----:B------:R-:W1:Y:S06]  /*0020*/  LDCU UR7, c[0x0][0x3a0] ;  /* 0x00007400ff0777ac */ /* 0x000e6c0008000800 */
[----:B------:R-:W0:Y:S01]  /*0030*/  S2UR UR6, SR_CTAID.X ;  /* 0x00000000000679c3 */ /* 0x000e220000002500 */
[----:B------:R-:W-:Y:S01]  /*0040*/  CS2R R24, SRZ ;  /* 0x0000000000187805 */ /* 0x000fe2000001ff00 */
[----:B------:R-:W2:Y:S06]  /*0050*/  LDCU.64 UR4, c[0x0][0x358] ;  /* 0x00006b00ff0477ac */ /* 0x000eac0008000a00 */
[----:B------:R-:W0:Y:S01]  /*0060*/  LDC R0, c[0x0][0x360] ;  /* 0x0000d800ff007b82 */ /* 0x000e220000000800 */
[----:B-1----:R-:W-:Y:S01]  /*0070*/  UISETP.NE.AND UP0, UPT, UR7, URZ, UPT ;  /* 0x000000ff0700728c */ /* 0x002fe2000bf05270 */
[----:B0-----:R-:W-:-:S08]  /*0080*/  IMAD R3, R0, UR6, R19 ;  /* 0x0000000600037c24 */ /* 0x001fd0000f8e0213 */
[----:B--2---:R-:W-:Y:S05]  /*0090*/  BRA.U !UP0, `(.L_x_13) ;  /* 0x0000001508107547 */ /* 0x004fea000b800000 */
[----:B------:R-:W0:Y:S08]  /*00a0*/  LDC.64 R12, c[0x0][0x380] ;  /* 0x0000e000ff0c7b82 */ /* 0x000e300000000a00 */
[----:B------:R-:W1:Y:S01]  /*00b0*/  LDC.64 R14, c[0x0][0x388] ;  /* 0x0000e200ff0e7b82 */ /* 0x000e620000000a00 */
[----:B------:R-:W2:Y:S01]  /*00c0*/  S2R R17, SR_CgaCtaId ;  /* 0x0000000000117919 */ /* 0x000ea20000008800 */
[----:B------:R-:W3:Y:S01]  /*00d0*/  LDCU UR6, c[0x0][0x39c] ;  /* 0x00007380ff0677ac */ /* 0x000ee20008000800 */
[----:B0-----:R-:W-:-:S05]  /*00e0*/  IMAD.WIDE.U32 R12, R3, 0x20, R12 ;  /* 0x00000020030c7825 */ /* 0x001fca00078e000c */
[----:B------:R-:W4:Y:S01]  /*00f0*/  LDG.E.128 R4, desc[UR4][R12.64+0x10] ;  /* 0x000010040c047981 */ /* 0x000f22000c1e1d00 */
[----:B-1----:R-:W-:-:S03]  /*0100*/  IMAD.WIDE.U32 R14, R3, 0x10, R14 ;  /* 0x00000010030e7825 */ /* 0x002fc600078e000e */
[----:B------:R0:W5:Y:S04]  /*0110*/  LDG.E.128 R8, desc[UR4][R12.64] ;  /* 0x000000040c087981 */ /* 0x000168000c1e1d00 */
[----:B------:R0:W5:Y:S01]  /*0120*/  LDG.E R2, desc[UR4][R14.64+0xc] ;  /* 0x00000c040e027981 */ /* 0x000162000c1e1900 */
[----:B------:R-:W-:-:S04]  /*0130*/  MOV R16, 0x400 ;  /* 0x0000040000107802 */ /* 0x000fc80000000f00 */
[----:B--2---:R-:W-:Y:S02]  /*0140*/  LEA R17, R17, R16, 0x18 ;  /* 0x0000001011117211 */ /* 0x004fe400078ec0ff */
[----:B------:R-:W-:Y:S02]  /*0150*/  CS2R R24, SRZ ;  /* 0x0000000000187805 */ /* 0x000fe4000001ff00 */
[----:B------:R-:W-:Y:S01]  /*0160*/  LEA R20, R0, R17, 0x5 ;  /* 0x0000001100147211 */ /* 0x000fe200078e28ff */
[----:B----4-:R-:W-:Y:S01]  /*0170*/  DMUL R22, R6, 0.5 ;  /* 0x3fe0000006167828 */ /* 0x010fe20000000000 */
[----:B------:R-:W-:Y:S02]  /*0180*/  IMAD.MOV.U32 R6, RZ, RZ, RZ ;  /* 0x000000ffff067224 */ /* 0x000fe400078e00ff */
[----:B0--3--:R-:W-:-:S08]  /*0190*/  VIADD R7, R19, UR6 ;  /* 0x0000000613077c36 */ /* 0x009fd00008000000 */
.L_x_45:
[----:B------:R-:W0:Y:S01]  /*01a0*/  LDC.64 R16, c[0x0][0x380] ;  /* 0x0000e000ff107b82 */ /* 0x000e220000000a00 */
[----:B------:R-:W-:Y:S01]  /*01b0*/  IMAD.IADD R28, R7, 0x1, R6 ;  /* 0x00000001071c7824 */ /* 0x000fe200078e0206 */
[----:B------:R-:W1:Y:S01]  /*01c0*/  S2R R19, SR_CgaCtaId ;  /* 0x0000000000137919 */ /* 0x000e620000008800 */
[----:B------:R-:W-:Y:S01]  /*01d0*/  MOV R26, 0x400 ;  /* 0x00000400001a7802 */ /* 0x000fe20000000f00 */
[----:B------:R-:W2:Y:S01]  /*01e0*/  LDCU UR6, c[0x0][0x3a0] ;  /* 0x00007400ff0677ac */ /* 0x000ea20008000800 */
[----:B0-----:R-:W-:-:S05]  /*01f0*/  IMAD.WIDE.U32 R16, R28, 0x20, R16 ;  /* 0x000000201c107825 */ /* 0x001fca00078e0010 */
[----:B------:R-:W3:Y:S01]  /*0200*/  LDG.E.128 R12, desc[UR4][R16.64] ;  /* 0x00000004100c7981 */ /* 0x000ee2000c1e1d00 */
[----:B------:R-:W0:Y:S01]  /*0210*/  S2R R21, SR_TID.X ;  /* 0x0000000000157919 */ /* 0x000e220000002100 */
[----:B-1----:R-:W-:Y:S02]  /*0220*/  LEA R26, R19, R26, 0x18 ;  /* 0x0000001a131a7211 */ /* 0x002fe400078ec0ff */
[----:B------:R-:W4:Y:S03]  /*0230*/  LDG.E.128 R16, desc[UR4][R16.64+0x10] ;  /* 0x0000100410107981 */ /* 0x000f26000c1e1d00 */
[----:B0-----:R-:W-:-:S05]  /*0240*/  IMAD R27, R21, 0x20, R26 ;  /* 0x00000020151b7824 */ /* 0x001fca00078e021a */
[----:B---3--:R0:W-:Y:S01]  /*0250*/  STS.128 [R27], R12 ;  /* 0x0000000c1b007388 */ /* 0x0081e20000000c00 */
[C---:B------:R-:W-:Y:S01]  /*0260*/  ISETP.GE.U32.AND P1, PT, R0.reuse, 0x4, PT ;  /* 0x000000040000780c */ /* 0x040fe20003f26070 */
[----:B------:R-:W-:Y:S02]  /*0270*/  IMAD.IADD R6, R0, 0x1, R6 ;  /* 0x0000000100067824 */ /* 0x000fe400078e0206 */
[----:B----4-:R1:W-:Y:S01]  /*0280*/  STS.128 [R27+0x10], R16 ;  /* 0x000010101b007388 */ /* 0x0103e20000000c00 */
[----:B0-----:R-:W0:Y:S02]  /*0290*/  LDC.64 R12, c[0x0][0x388] ;  /* 0x0000e200ff0c7b82 */ /* 0x001e240000000a00 */
[----:B0-----:R-:W-:-:S06]  /*02a0*/  IMAD.WIDE.U32 R12, R28, 0x10, R12 ;  /* 0x000000101c0c7825 */ /* 0x001fcc00078e000c */
[----:B------:R-:W3:Y:S01]  /*02b0*/  LDG.E.128 R12, desc[UR4][R12.64] ;  /* 0x000000040c0c7981 */ /* 0x000ee2000c1e1d00 */
[----:B------:R-:W-:Y:S01]  /*02c0*/  LEA R28, R21, R20, 0x4 ;  /* 0x00000014151c7211 */ /* 0x000fe200078e20ff */
[----:B------:R-:W-:Y:S01]  /*02d0*/  IMAD.MOV.U32 R21, RZ, RZ, RZ ;  /* 0x000000ffff157224 */ /* 0x000fe200078e00ff */
[----:B--2---:R-:W-:-:S03]  /*02e0*/  ISETP.GE.U32.AND P0, PT, R6, UR6, PT ;  /* 0x0000000606007c0c */ /* 0x004fc6000bf06070 */
[----:B---3--:R1:W-:Y:S01]  /*02f0*/  STS.128 [R28], R12 ;  /* 0x0000000c1c007388 */ /* 0x0083e20000000c00 */
[----:B------:R-:W-:Y:S06]  /*0300*/  BAR.SYNC.DEFER_BLOCKING 0x0 ;  /* 0x0000000000007b1d */ /* 0x000fec0000010000 */
[----:B------:R-:W-:Y:S05]  /*0310*/  @!P1 BRA `(.L_x_14) ;  /* 0x00000008006c9947 */ /* 0x000fea0003800000 */
[----:B-1----:R-:W-:Y:S01]  /*0320*/  LOP3.LUT R16, R0, 0xfffffffc, RZ, 0xc0, !PT ;  /* 0xfffffffc00107812 */ /* 0x002fe200078ec0ff */
[----:B------:R-:W-:Y:S01]  /*0330*/  VIADD R17, R26, 0x40 ;  /* 0x000000401a117836 */ /* 0x000fe20000000000 */
[----:B------:R-:W-:-:S03]  /*0340*/  LEA R20, R0, R26, 0x5 ;  /* 0x0000001a00147211 */ /* 0x000fc600078e28ff */
[----:B------:R-:W-:Y:S01]  /*0350*/  IMAD.MOV R16, RZ, RZ, -R16 ;  /* 0x000000ffff107224 */ /* 0x000fe200078e0a10 */
[----:B------:R-:W-:-:S07]  /*0360*/  IADD3 R18, PT, PT, R20, 0x2c, RZ ;  /* 0x0000002c14127810 */ /* 0x000fce0007ffe0ff */
.L_x_31:
[----:B------:R-:W0:Y:S01]  /*0370*/  LDS.128 R12, [R17+-0x40] ;  /* 0xffffc000110c7984 */ /* 0x000e220000000c00 */
[----:B------:R-:W-:Y:S01]  /*0380*/  VIADD R16, R16, 0x4 ;  /* 0x0000000410107836 */ /* 0x000fe20000000000 */
[----:B------:R-:W-:Y:S04]  /*0390*/  BSSY.RECONVERGENT B1, `(.L_x_15) ;  /* 0x0000023000017945 */ /* 0x000fe80003800200 */
[----:B------:R-:W-:Y:S01]  /*03a0*/  ISETP.NE.AND P1, PT, R16, RZ, PT ;  /* 0x000000ff1000720c */ /* 0x000fe20003f25270 */
[----:B0----5:R-:W-:Y:S02]  /*03b0*/  DADD R14, -R10, R14 ;  /* 0x000000000a0e7229 */ /* 0x021fe4000000010e */
[----:B------:R-:W-:-:S06]  /*03c0*/  DADD R12, -R8, R12 ;  /* 0x00000000080c7229 */ /* 0x000fcc000000010c */
[----:B------:R-:W-:-:S08]  /*03d0*/  DMUL R26, R14, R14 ;  /* 0x0000000e0e1a7228 */ /* 0x000fd00000000000 */
[----:B------:R-:W-:Y:S01]  /*03e0*/  DFMA R26, R12, R12, R26 ;  /* 0x0000000c0c1a722b */ /* 0x000fe2000000001a */
[----:B------:R-:W0:Y:S02]  /*03f0*/  LDS.128 R12, [R17+-0x30] ;  /* 0xffffd000110c7984 */ /* 0x000e240000000c00 */
[----:B0-----:R-:W-:-:S08]  /*0400*/  DADD R12, -R4, R12 ;  /* 0x00000000040c7229 */ /* 0x001fd0000000010c */
[----:B------:R-:W-:-:S08]  /*0410*/  DFMA R12, R12, R12, R26 ;  /* 0x0000000c0c0c722b */ /* 0x000fd0000000001a */
[----:B------:R-:W-:-:S14]  /*0420*/  DSETP.NEU.AND P2, PT, R12, RZ, PT ;  /* 0x000000ff0c00722a */ /* 0x000fdc0003f4d000 */
[----:B------:R-:W-:Y:S05]  /*0430*/  @!P2 BRA `(.L_x_16) ;  /* 0x000000000060a947 */ /* 0x000fea0003800000 */
[----:B------:R-:W0:Y:S01]  /*0440*/  LDS R19, [R18+-0x20] ;  /* 0xffffe00012137984 */ /* 0x000e220000000800 */
[----:B------:R-:W-:Y:S01]  /*0450*/  IMAD.MOV.U32 R30, RZ, RZ, RZ ;  /* 0x000000ffff1e7224 */ /* 0x000fe200078e00ff */
[----:B------:R-:W-:Y:S01]  /*0460*/  BSSY.RECONVERGENT B2, `(.L_x_17) ;  /* 0x0000014000027945 */ /* 0x000fe20003800200 */
[----:B------:R-:W-:Y:S01]  /*0470*/  DMUL R14, R22, R14 ;  /* 0x0000000e160e7228 */ /* 0x000fe20000000000 */
[----:B0-----:R-:W-:-:S04]  /*0480*/  FMUL R19, R2, R19 ;  /* 0x0000001302137220 */ /* 0x001fc80000400000 */
[----:B------:R-:W0:Y:S02]  /*0490*/  F2F.F64.F32 R26, R19 ;  /* 0x00000013001a7310 */ /* 0x000e240000201800 */
[----:B0-----:R-:W-:Y:S01]  /*04a0*/  DADD R12, R12, R26 ;  /* 0x000000000c0c7229 */ /* 0x001fe2000000001a */
[----:B------:R-:W-:Y:S01]  /*04b0*/  MOV R26, 0x0 ;  /* 0x00000000001a7802 */ /* 0x000fe20000000f00 */
[----:B------:R-:W-:-:S04]  /*04c0*/  IMAD.MOV.U32 R27, RZ, RZ, 0x3fd80000 ;  /* 0x3fd80000ff1b7424 */ /* 0x000fc800078e00ff */
[----:B------:R-:W0:Y:S04]  /*04d0*/  MUFU.RSQ64H R31, R13 ;  /* 0x0000000d001f7308 */ /* 0x000e280000001c00 */
[----:B------:R-:W-:-:S05]  /*04e0*/  VIADD R21, R13, 0xfff00000 ;  /* 0xfff000000d157836 */ /* 0x000fca0000000000 */
[----:B------:R-:W-:Y:S01]  /*04f0*/  ISETP.GE.U32.AND P2, PT, R21, 0x7fe00000, PT ;  /* 0x7fe000001500780c */ /* 0x000fe20003f46070 */
[----:B0-----:R-:W-:-:S08]  /*0500*/  DMUL R28, R30, R30 ;  /* 0x0000001e1e1c7228 */ /* 0x001fd00000000000 */
[----:B------:R-:W-:-:S08]  /*0510*/  DFMA R28, R12, -R28, 1 ;  /* 0x3ff000000c1c742b */ /* 0x000fd0000000081c */
[----:B------:R-:W-:Y:S02]  /*0520*/  DFMA R26, R28, R26, 0.5 ;  /* 0x3fe000001c1a742b */ /* 0x000fe4000000001a */
[----:B------:R-:W-:-:S08]  /*0530*/  DMUL R28, R30, R28 ;  /* 0x0000001c1e1c7228 */ /* 0x000fd00000000000 */
[----:B------:R-:W-:Y:S01]  /*0540*/  DFMA R26, R26, R28, R30 ;  /* 0x0000001c1a1a722b */ /* 0x000fe2000000001e */
[----:B------:R-:W-:Y:S10]  /*0550*/  @!P2 BRA `(.L_x_18) ;  /* 0x000000000010a947 */ /* 0x000ff40003800000 */
[----:B------:R-:W-:-:S07]  /*0560*/  MOV R19, 0x580 ;  /* 0x0000058000137802 */ /* 0x000fce0000000f00 */
[----:B------:R-:W-:Y:S05]  /*0570*/  CALL.REL.NOINC `($__internal_1_$__cuda_sm20_drsqrt_f64_slowpath_v2) ;  /* 0x0000000c00e87944 */ /* 0x000fea0003c00000 */
[----:B------:R-:W-:Y:S01]  /*0580*/  MOV R26, R13 ;  /* 0x0000000d001a7202 */ /* 0x000fe20000000f00 */
[----:B------:R-:W-:-:S07]  /*0590*/  IMAD.MOV.U32 R27, RZ, RZ, R12 ;  /* 0x000000ffff1b7224 */ /* 0x000fce00078e000c */
.L_x_18:
[----:B------:R-:W-:Y:S05]  /*05a0*/  BSYNC.RECONVERGENT B2 ;  /* 0x0000000000027941 */ /* 0x000fea0003800200 */
.L_x_17:
[----:B------:R-:W-:-:S11]  /*05b0*/  DFMA R24, -R14, R26, R24 ;  /* 0x0000001a0e18722b */ /* 0x000fd60000000118 */
.L_x_16:
[----:B------:R-:W-:Y:S05]  /*05c0*/  BSYNC.RECONVERGENT B1 ;  /* 0x0000000000017941 */ /* 0x000fea0003800200 */
.L_x_15:
[----:B------:R-:W0:Y:S01]  /*05d0*/  LDS.128 R12, [R17+-0x20] ;  /* 0xffffe000110c7984 */ /* 0x000e220000000c00 */
[----:B------:R-:W-:Y:S01]  /*05e0*/  BSSY.RECONVERGENT B1, `(.L_x_19) ;  /* 0x0000022000017945 */ /* 0x000fe20003800200 */
[----:B0-----:R-:W-:Y:S02]  /*05f0*/  DADD R14, -R10, R14 ;  /* 0x000000000a0e7229 */ /* 0x001fe4000000010e */
        /* <DEDUP_REMOVED lines=30> */
.L_x_22:
[----:B------:R-:W-:Y:S05]  /*07e0*/  BSYNC.RECONVERGENT B2 ;  /* 0x0000000000027941 */ /* 0x000fea0003800200 */
.L_x_21:
[----:B------:R-:W-:-:S11]  /*07f0*/  DFMA R24, -R14, R26, R24 ;  /* 0x0000001a0e18722b */ /* 0x000fd60000000118 */
.L_x_20:
[----:B------:R-:W-:Y:S05]  /*0800*/  BSYNC.RECONVERGENT B1 ;  /* 0x0000000000017941 */ /* 0x000fea0003800200 */
.L_x_19:
[----:B------:R-:W0:Y:S01]  /*0810*/  LDS.128 R12, [R17] ;  /* 0x00000000110c7984 */ /* 0x000e220000000c00 */
[----:B------:R-:W-:Y:S01]  /*0820*/  BSSY.RECONVERGENT B1, `(.L_x_23) ;  /* 0x0000022000017945 */ /* 0x000fe20003800200 */
[----:B0-----:R-:W-:Y:S02]  /*0830*/  DADD R14, -R10, R14 ;  /* 0x000000000a0e7229 */ /* 0x001fe4000000010e */
[----:B------:R-:W-:-:S06]  /*0840*/  DADD R12, -R8, R12 ;  /* 0x00000000080c7229 */ /* 0x000fcc000000010c */
[----:B------:R-:W-:-:S08]  /*0850*/  DMUL R26, R14, R14 ;  /* 0x0000000e0e1a7228 */ /* 0x000fd00000000000 */
[----:B------:R-:W-:Y:S01]  /*0860*/  DFMA R26, R12, R12, R26 ;  /* 0x0000000c0c1a722b */ /* 0x000fe2000000001a */
[----:B------:R-:W0:Y:S02]  /*0870*/  LDS.128 R12, [R17+0x10] ;  /* 0x00001000110c7984 */ /* 0x000e240000000c00 */
[----:B0-----:R-:W-:-:S08]  /*0880*/  DADD R12, -R4, R12 ;  /* 0x00000000040c7229 */ /* 0x001fd0000000010c */
[----:B------:R-:W-:-:S08]  /*0890*/  DFMA R12, R12, R12, R26 ;  /* 0x0000000c0c0c722b */ /* 0x000fd0000000001a */
[----:B------:R-:W-:-:S14]  /*08a0*/  DSETP.NEU.AND P2, PT, R12, RZ, PT ;  /* 0x000000ff0c00722a */ /* 0x000fdc0003f4d000 */
[----:B------:R-:W-:Y:S05]  /*08b0*/  @!P2 BRA `(.L_x_24) ;  /* 0x000000000060a947 */ /* 0x000fea0003800000 */
[----:B------:R-:W0:Y:S01]  /*08c0*/  LDS R19, [R18] ;  /* 0x0000000012137984 */ /* 0x000e220000000800 */
        /* <DEDUP_REMOVED lines=21> */
.L_x_26:
[----:B------:R-:W-:Y:S05]  /*0a20*/  BSYNC.RECONVERGENT B2 ;  /* 0x0000000000027941 */ /* 0x000fea0003800200 */
.L_x_25:
[----:B------:R-:W-:-:S11]  /*0a30*/  DFMA R24, -R14, R26, R24 ;  /* 0x0000001a0e18722b */ /* 0x000fd60000000118 */
.L_x_24:
[----:B------:R-:W-:Y:S05]  /*0a40*/  BSYNC.RECONVERGENT B1 ;  /* 0x0000000000017941 */ /* 0x000fea0003800200 */
.L_x_23:
[----:B------:R-:W0:Y:S01]  /*0a50*/  LDS.128 R12, [R17+0x20] ;  /* 0x00002000110c7984 */ /* 0x000e220000000c00 */
        /* <DEDUP_REMOVED lines=10> */
[----:B------:R-:W0:Y:S01]  /*0b00*/  LDS R19, [R18+0x10] ;  /* 0x0000100012137984 */ /* 0x000e220000000800 */
        /* <DEDUP_REMOVED lines=21> */
.L_x_30:
[----:B------:R-:W-:Y:S05]  /*0c60*/  BSYNC.RECONVERGENT B2 ;  /* 0x0000000000027941 */ /* 0x000fea0003800200 */
.L_x_29:
[----:B------:R-:W-:-:S11]  /*0c70*/  DFMA R24, -R14, R26, R24 ;  /* 0x0000001a0e18722b */ /* 0x000fd60000000118 */
.L_x_28:
[----:B------:R-:W-:Y:S05]  /*0c80*/  BSYNC.RECONVERGENT B1 ;  /* 0x0000000000017941 */ /* 0x000fea0003800200 */
.L_x_27:
[----:B------:R-:W-:Y:S01]  /*0c90*/  VIADD R17, R17, 0x80 ;  /* 0x0000008011117836 */ /* 0x000fe20000000000 */
[----:B------:R-:W-:Y:S01]  /*0ca0*/  IADD3 R18, PT, PT, R18, 0x40, RZ ;  /* 0x0000004012127810 */ /* 0x000fe20007ffe0ff */
[----:B------:R-:W-:Y:S06]  /*0cb0*/  @P1 BRA `(.L_x_31) ;  /* 0xfffffff400ac1947 */ /* 0x000fec000383ffff */
[----:B------:R-:W-:-:S07]  /*0cc0*/  LOP3.LUT R21, R0, 0x7fc, RZ, 0xc0, !PT ;  /* 0x000007fc00157812 */ /* 0x000fce00078ec0ff */
.L_x_14:
[----:B-1----:R-:W-:-:S13]  /*0cd0*/  LOP3.LUT P1, R12, R0, 0x3, RZ, 0xc0, !PT ;  /* 0x00000003000c7812 */ /* 0x002fda000782c0ff */
[----:B------:R-:W-:Y:S05]  /*0ce0*/  @!P1 BRA `(.L_x_32) ;  /* 0x0000000400f49947 */ /* 0x000fea0003800000 */
[----:B------:R-:W-:-:S13]  /*0cf0*/  ISETP.NE.AND P1, PT, R12, 0x1, PT ;  /* 0x000000010c00780c */ /* 0x000fda0003f25270 */
[----:B------:R-:W-:Y:S05]  /*0d00*/  @!P1 BRA `(.L_x_33) ;  /* 0x00000004003c9947 */ /* 0x000fea0003800000 */
[----:B------:R-:W0:Y:S01]  /*0d10*/  S2R R13, SR_CgaCtaId ;  /* 0x00000000000d7919 */ /* 0x000e220000008800 */
[----:B------:R-:W-:Y:S01]  /*0d20*/  MOV R12, 0x400 ;  /* 0x00000400000c7802 */ /* 0x000fe20000000f00 */
[----:B------:R-:W-:Y:S03]  /*0d30*/  BSSY.RECONVERGENT B1, `(.L_x_34) ;  /* 0x0000026000017945 */ /* 0x000fe60003800200 */
[----:B0-----:R-:W-:-:S05]  /*0d40*/  LEA R12, R13, R12, 0x18 ;  /* 0x0000000c0d0c7211 */ /* 0x001fca00078ec0ff */
[----:B------:R-:W-:-:S05]  /*0d50*/  IMAD R26, R21, 0x20, R12 ;  /* 0x00000020151a7824 */ /* 0x000fca00078e020c */
[----:B------:R-:W0:Y:S04]  /*0d60*/  LDS.128 R12, [R26] ;  /* 0x000000001a0c7984 */ /* 0x000e280000000c00 */
[----:B------:R-:W1:Y:S01]  /*0d70*/  LDS.128 R16, [R26+0x10] ;  /* 0x000010001a107984 */ /* 0x000e620000000c00 */
[----:B0----5:R-:W-:Y:S02]  /*0d80*/  DADD R14, -R10, R14 ;  /* 0x000000000a0e7229 */ /* 0x021fe4000000010e */
[----:B------:R-:W-:Y:S02]  /*0d90*/  DADD R12, -R8, R12 ;  /* 0x00000000080c7229 */ /* 0x000fe4000000010c */
[----:B-1----:R-:W-:-:S04]  /*0da0*/  DADD R16, -R4, R16 ;  /* 0x0000000004107229 */ /* 0x002fc80000000110 */
[----:B------:R-:W-:-:S08]  /*0db0*/  DMUL R14, R14, R14 ;  /* 0x0000000e0e0e7228 */ /* 0x000fd00000000000 */
[----:B------:R-:W-:-:S08]  /*0dc0*/  DFMA R12, R12, R12, R14 ;  /* 0x0000000c0c0c722b */ /* 0x000fd0000000000e */
[----:B------:R-:W-:-:S08]  /*0dd0*/  DFMA R12, R16, R16, R12 ;  /* 0x00000010100c722b */ /* 0x000fd0000000000c */
[----:B------:R-:W-:-:S14]  /*0de0*/  DSETP.NEU.AND P1, PT, R12, RZ, PT ;  /* 0x000000ff0c00722a */ /* 0x000fdc0003f2d000 */
[----:B------:R-:W-:Y:S05]  /*0df0*/  @!P1 BRA `(.L_x_35) ;  /* 0x0000000000649947 */ /* 0x000fea0003800000 */
[----:B------:R-:W-:Y:S01]  /*0e00*/  IMAD R27, R21, 0x10, R20 ;  /* 0x00000010151b7824 */ /* 0x000fe200078e0214 */
[----:B------:R-:W-:Y:S01]  /*0e10*/  MOV R28, RZ ;  /* 0x000000ff001c7202 */ /* 0x000fe20000000f00 */
[----:B------:R-:W-:Y:S04]  /*0e20*/  BSSY.RECONVERGENT B2, `(.L_x_36) ;  /* 0x0000015000027945 */ /* 0x000fe80003800200 */
[----:B------:R-:W0:Y:S02]  /*0e30*/  LDS R27, [R27+0xc] ;  /* 0x00000c001b1b7984 */ /* 0x000e240000000800 */
[----:B0-----:R-:W-:-:S04]  /*0e40*/  FMUL R30, R2, R27 ;  /* 0x0000001b021e7220 */ /* 0x001fc80000400000 */
[----:B------:R-:W0:Y:S02]  /*0e50*/  F2F.F64.F32 R14, R30 ;  /* 0x0000001e000e7310 */ /* 0x000e240000201800 */
[----:B0-----:R-:W-:Y:S01]  /*0e60*/  DADD R12, R12, R14 ;  /* 0x000000000c0c7229 */ /* 0x001fe2000000000e */
[----:B------:R-:W-:Y:S02]  /*0e70*/  IMAD.MOV.U32 R14, RZ, RZ, 0x0 ;  /* 0x00000000ff0e7424 */ /* 0x000fe400078e00ff */
[----:B------:R-:W-:-:S03]  /*0e80*/  IMAD.MOV.U32 R15, RZ, RZ, 0x3fd80000 ;  /* 0x3fd80000ff0f7424 */ /* 0x000fc600078e00ff */
[----:B------:R-:W0:Y:S02]  /*0e90*/  MUFU.RSQ64H R29, R13 ;  /* 0x0000000d001d7308 */ /* 0x000e240000001c00 */
[----:B0-----:R-:W-:-:S08]  /*0ea0*/  DMUL R16, R28, R28 ;  /* 0x0000001c1c107228 */ /* 0x001fd00000000000 */
[----:B------:R-:W-:-:S08]  /*0eb0*/  DFMA R16, R12, -R16, 1 ;  /* 0x3ff000000c10742b */ /* 0x000fd00000000810 */
[----:B------:R-:W-:Y:S02]  /*0ec0*/  DFMA R14, R16, R14, 0.5 ;  /* 0x3fe00000100e742b */ /* 0x000fe4000000000e */
[----:B------:R-:W-:-:S08]  /*0ed0*/  DMUL R16, R28, R16 ;  /* 0x000000101c107228 */ /* 0x000fd00000000000 */
[----:B------:R-:W-:Y:S01]  /*0ee0*/  DFMA R16, R14, R16, R28 ;  /* 0x000000100e10722b */ /* 0x000fe2000000001c */
[----:B------:R-:W-:-:S04]  /*0ef0*/  IADD3 R14, PT, PT, R13, -0x100000, RZ ;  /* 0xfff000000d0e7810 */ /* 0x000fc80007ffe0ff */
[----:B------:R-:W-:Y:S01]  /*0f00*/  ISETP.GE.U32.AND P1, PT, R14, 0x7fe00000, PT ;  /* 0x7fe000000e00780c */ /* 0x000fe20003f26070 */
[----:B------:R-:W-:-:S12]  /*0f10*/  DMUL R14, R22, R18 ;  /* 0x00000012160e7228 */ /* 0x000fd80000000000 */
[----:B------:R-:W-:Y:S05]  /*0f20*/  @!P1 BRA `(.L_x_37) ;  /* 0x0000000000109947 */ /* 0x000fea0003800000 */
[----:B------:R-:W-:-:S07]  /*0f30*/  MOV R19, 0xf50 ;  /* 0x00000f5000137802 */ /* 0x000fce0000000f00 */
[----:B------:R-:W-:Y:S05]  /*0f40*/  CALL.REL.NOINC `($__internal_1_$__cuda_sm20_drsqrt_f64_slowpath_v2) ;  /* 0x0000000400747944 */ /* 0x000fea0003c00000 */
[----:B------:R-:W-:Y:S02]  /*0f50*/  IMAD.MOV.U32 R16, RZ, RZ, R13 ;  /* 0x000000ffff107224 */ /* 0x000fe400078e000d */
[----:B------:R-:W-:-:S07]  /*0f60*/  IMAD.MOV.U32 R17, RZ, RZ, R12 ;  /* 0x000000ffff117224 */ /* 0x000fce00078e000c */
.L_x_37:
[----:B------:R-:W-:Y:S05]  /*0f70*/  BSYNC.RECONVERGENT B2 ;  /* 0x0000000000027941 */ /* 0x000fea0003800200 */
.L_x_36:
[----:B------:R-:W-:-:S11]  /*0f80*/  DFMA R24, -R14, R16, R24 ;  /* 0x000000100e18722b */ /* 0x000fd60000000118 */
.L_x_35:
[----:B------:R-:W-:Y:S05]  /*0f90*/  BSYNC.RECONVERGENT B1 ;  /* 0x0000000000017941 */ /* 0x000fea0003800200 */
.L_x_34:
[----:B------:R-:W0:Y:S01]  /*0fa0*/  LDS.128 R12, [R26+0x20] ;  /* 0x000020001a0c7984 */ /* 0x000e220000000c00 */
[----:B------:R-:W-:Y:S03]  /*0fb0*/  BSSY.RECONVERGENT B1, `(.L_x_38) ;  /* 0x0000023000017945 */ /* 0x000fe60003800200 */
[----:B------:R-:W1:Y:S01]  /*0fc0*/  LDS.128 R16, [R26+0x30] ;  /* 0x000030001a107984 */ /* 0x000e620000000c00 */
[----:B0-----:R-:W-:Y:S02]  /*0fd0*/  DADD R14, -R10, R14 ;  /* 0x000000000a0e7229 */ /* 0x001fe4000000010e */
[----:B------:R-:W-:Y:S02]  /*0fe0*/  DADD R12, -R8, R12 ;  /* 0x00000000080c7229 */ /* 0x000fe4000000010c */
[----:B-1----:R-:W-:-:S04]  /*0ff0*/  DADD R16, -R4, R16 ;  /* 0x0000000004107229 */ /* 0x002fc80000000110 */
[----:B------:R-:W-:-:S08]  /*1000*/  DMUL R14, R14, R14 ;  /* 0x0000000e0e0e7228 */ /* 0x000fd00000000000 */
[----:B------:R-:W-:-:S08]  /*1010*/  DFMA R12, R12, R12, R14 ;  /* 0x0000000c0c0c722b */ /* 0x000fd0000000000e */
[----:B------:R-:W-:-:S08]  /*1020*/  DFMA R12, R16, R16, R12 ;  /* 0x00000010100c722b */ /* 0x000fd0000000000c */
[----:B------:R-:W-:-:S14]  /*1030*/  DSETP.NEU.AND P1, PT, R12, RZ, PT ;  /* 0x000000ff0c00722a */ /* 0x000fdc0003f2d000 */
[----:B------:R-:W-:Y:S05]  /*1040*/  @!P1 BRA `(.L_x_39) ;  /* 0x0000000000649947 */ /* 0x000fea0003800000 */
[----:B------:R-:W-:Y:S01]  /*1050*/  LEA R29, R21, R20, 0x4 ;  /* 0x00000014151d7211 */ /* 0x000fe200078e20ff */
[----:B------:R-:W-:Y:S01]  /*1060*/  IMAD.MOV.U32 R26, RZ, RZ, RZ ;  /* 0x000000ffff1a7224 */ /* 0x000fe200078e00ff */
[----:B------:R-:W-:Y:S03]  /*1070*/  BSSY.RECONVERGENT B2, `(.L_x_40) ;  /* 0x0000015000027945 */ /* 0x000fe60003800200 */
[----:B------:R-:W0:Y:S02]  /*1080*/  LDS R15, [R29+0x1c] ;  /* 0x00001c001d0f7984 */ /* 0x000e240000000800 */
[----:B0-----:R-:W-:-:S04]  /*1090*/  FMUL R28, R2, R15 ;  /* 0x0000000f021c7220 */ /* 0x001fc80000400000 */
[----:B------:R-:W0:Y:S02]  /*10a0*/  F2F.F64.F32 R14, R28 ;  /* 0x0000001c000e7310 */ /* 0x000e240000201800 */
[----:B0-----:R-:W-:Y:S01]  /*10b0*/  DADD R12, R12, R14 ;  /* 0x000000000c0c7229 */ /* 0x001fe2000000000e */
[----:B------:R-:W-:Y:S01]  /*10c0*/  IMAD.MOV.U32 R14, RZ, RZ, 0x0 ;  /* 0x00000000ff0e7424 */ /* 0x000fe200078e00ff */
[----:B------:R-:W-:-:S04]  /*10d0*/  MOV R15, 0x3fd80000 ;  /* 0x3fd80000000f7802 */ /* 0x000fc80000000f00 */
[----:B------:R-:W0:Y:S02]  /*10e0*/  MUFU.RSQ64H R27, R13 ;  /* 0x0000000d001b7308 */ /* 0x000e240000001c00 */
[----:B0-----:R-:W-:-:S08]  /*10f0*/  DMUL R16, R26, R26 ;  /* 0x0000001a1a107228 */ /* 0x001fd00000000000 */
[----:B------:R-:W-:-:S08]  /*1100*/  DFMA R16, R12, -R16, 1 ;  /* 0x3ff000000c10742b */ /* 0x000fd00000000810 */
[----:B------:R-:W-:Y:S02]  /*1110*/  DFMA R14, R16, R14, 0.5 ;  /* 0x3fe00000100e742b */ /* 0x000fe4000000000e */
[----:B------:R-:W-:-:S08]  /*1120*/  DMUL R16, R26, R16 ;  /* 0x000000101a107228 */ /* 0x000fd00000000000 */
[----:B------:R-:W-:Y:S01]  /*1130*/  DFMA R16, R14, R16, R26 ;  /* 0x000000100e10722b */ /* 0x000fe2000000001a */
[----:B------:R-:W-:-:S05]  /*1140*/  VIADD R14, R13, 0xfff00000 ;  /* 0xfff000000d0e7836 */ /* 0x000fca0000000000 */
[----:B------:R-:W-:Y:S01]  /*1150*/  ISETP.GE.U32.AND P1, PT, R14, 0x7fe00000, PT ;  /* 0x7fe000000e00780c */ /* 0x000fe20003f26070 */
[----:B------:R-:W-:-:S12]  /*1160*/  DMUL R14, R22, R18 ;  /* 0x00000012160e7228 */ /* 0x000fd80000000000 */
[----:B------:R-:W-:Y:S05]  /*1170*/  @!P1 BRA `(.L_x_41) ;  /* 0x0000000000109947 */ /* 0x000fea0003800000 */
[----:B------:R-:W-:-:S07]  /*1180*/  MOV R19, 0x11a0 ;  /* 0x000011a000137802 */ /* 0x000fce0000000f00 */
[----:B------:R-:W-:Y:S05]  /*1190*/  CALL.REL.NOINC `($__internal_1_$__cuda_sm20_drsqrt_f64_slowpath_v2) ;  /* 0x0000000000e07944 */ /* 0x000fea0003c00000 */
[----:B------:R-:W-:Y:S01]  /*11a0*/  IMAD.MOV.U32 R16, RZ, RZ, R13 ;  /* 0x000000ffff107224 */ /* 0x000fe200078e000d */
[----:B------:R-:W-:-:S07]  /*11b0*/  MOV R17, R12 ;  /* 0x0000000c00117202 */ /* 0x000fce0000000f00 */
.L_x_41:
[----:B------:R-:W-:Y:S05]  /*11c0*/  BSYNC.RECONVERGENT B2 ;  /* 0x0000000000027941 */ /* 0x000fea0003800200 */
.L_x_40:
[----:B------:R-:W-:-:S11]  /*11d0*/  DFMA R24, -R14, R16, R24 ;  /* 0x000000100e18722b */ /* 0x000fd60000000118 */
.L_x_39:
[----:B------:R-:W-:Y:S05]  /*11e0*/  BSYNC.RECONVERGENT B1 ;  /* 0x0000000000017941 */ /* 0x000fea0003800200 */
.L_x_38:
[----:B------:R-:W-:-:S07]  /*11f0*/  VIADD R21, R21, 0x2 ;  /* 0x0000000215157836 */ /* 0x000fce0000000000 */
.L_x_33:
[----:B------:R-:W-:-:S04]  /*1200*/  LOP3.LUT R12, R0, 0x1, RZ, 0xc0, !PT ;  /* 0x00000001000c7812 */ /* 0x000fc800078ec0ff */
[----:B------:R-:W-:-:S13]  /*1210*/  ISETP.NE.U32.AND P1, PT, R12, 0x1, PT ;  /* 0x000000010c00780c */ /* 0x000fda0003f25070 */
[----:B------:R-:W-:Y:S05]  /*1220*/  @P1 BRA `(.L_x_32) ;  /* 0x0000000000a41947 */ /* 0x000fea0003800000 */
        /* <DEDUP_REMOVED lines=17> */
[----:B------:R-:W-:Y:S04]  /*1340*/  BSSY.RECONVERGENT B2, `(.L_x_43) ;  /* 0x0000015000027945 */ /* 0x000fe80003800200 */
        /* <DEDUP_REMOVED lines=20> */
.L_x_44:
[----:B------:R-:W-:Y:S05]  /*1490*/  BSYNC.RECONVERGENT B2 ;  /* 0x0000000000027941 */ /* 0x000fea0003800200 */
.L_x_43:
[----:B------:R-:W-:-:S11]  /*14a0*/  DFMA R24, -R14, R16, R24 ;  /* 0x000000100e18722b */ /* 0x000fd60000000118 */
.L_x_42:
[----:B------:R-:W-:Y:S05]  /*14b0*/  BSYNC.RECONVERGENT B1 ;  /* 0x0000000000017941 */ /* 0x000fea0003800200 */
.L_x_32:
[----:B------:R-:W-:Y:S06]  /*14c0*/  BAR.SYNC.DEFER_BLOCKING 0x0 ;  /* 0x0000000000007b1d */ /* 0x000fec0000010000 */
[----:B------:R-:W-:Y:S05]  /*14d0*/  @!P0 BRA `(.L_x_45) ;  /* 0xffffffec00308947 */ /* 0x000fea000383ffff */
.L_x_13:
[----:B------:R-:W0:Y:S02]  /*14e0*/  LDC.64 R4, c[0x0][0x390] ;  /* 0x0000e400ff047b82 */ /* 0x000e240000000a00 */
[----:B0----5:R-:W-:-:S05]  /*14f0*/  IMAD.WIDE.U32 R2, R3, 0x8, R4 ;  /* 0x0000000803027825 */ /* 0x021fca00078e0004 */
[----:B------:R-:W-:Y:S01]  /*1500*/  STG.E.64 desc[UR4][R2.64], R24 ;  /* 0x0000001802007986 */ /* 0x000fe2000c101b04 */
[----:B------:R-:W-:Y:S05]  /*1510*/  EXIT ;  /* 0x000000000000794d */ /* 0x000fea0003800000 */
        .weak           $__internal_1_$__cuda_sm20_drsqrt_f64_slowpath_v2
        .type           $__internal_1_$__cuda_sm20_drsqrt_f64_slowpath_v2,@function
        .size           $__internal_1_$__cuda_sm20_drsqrt_f64_slowpath_v2,(.L_x_100 - $__internal_1_$__cuda_sm20_drsqrt_f64_slowpath_v2)
$__internal_1_$__cuda_sm20_drsqrt_f64_slowpath_v2:
[----:B------:R-:W-:Y:S01]  /*1520*/  DSETP.NEU.AND P2, PT, R12, RZ, PT ;  /* 0x000000ff0c00722a */ /* 0x000fe20003f4d000 */
[----:B------:R-:W-:Y:S01]  /*1530*/  BSSY.RECONVERGENT B0, `(.L_x_46) ;  /* 0x000001c000007945 */ /* 0x000fe20003800200 */
[----:B------:R-:W-:-:S12]  /*1540*/  LOP3.LUT R27, R13, 0x80000000, RZ, 0xc0, !PT ;  /* 0x800000000d1b7812 */ /* 0x000fd800078ec0ff */
[----:B------:R-:W-:Y:S05]  /*1550*/  @!P2 BRA `(.L_x_47) ;  /* 0x00000000005ca947 */ /* 0x000fea0003800000 */
[----:B------:R-:W-:-:S14]  /*1560*/  DSETP.GTU.AND P2, PT, |R12|, +INF , PT ;  /* 0x7ff000000c00742a */ /* 0x000fdc0003f4c200 */
[----:B------:R-:W-:Y:S05]  /*1570*/  @P2 BRA `(.L_x_48) ;  /* 0x00000000004c2947 */ /* 0x000fea0003800000 */
[----:B------:R-:W-:-:S13]  /*1580*/  ISETP.NE.AND P2, PT, R27, RZ, PT ;  /* 0x000000ff1b00720c */ /* 0x000fda0003f45270 */
[----:B------:R-:W-:Y:S01]  /*1590*/  @P2 IMAD.MOV.U32 R28, RZ, RZ, 0x0 ;  /* 0x00000000ff1c2424 */ /* 0x000fe200078e00ff */
[----:B------:R-:W-:Y:S01]  /*15a0*/  @P2 MOV R29, 0xfff80000 ;  /* 0xfff80000001d2802 */ /* 0x000fe20000000f00 */
[----:B------:R-:W-:Y:S06]  /*15b0*/  @P2 BRA `(.L_x_49) ;  /* 0x00000000004c2947 */ /* 0x000fec0003800000 */
[----:B------:R-:W-:-:S14]  /*15c0*/  DSETP.NEU.AND P2, PT, |R12|, +INF , PT ;  /* 0x7ff000000c00742a */ /* 0x000fdc0003f4d200 */
[----:B------:R-:W-:Y:S01]  /*15d0*/  @!P2 CS2R R28, SRZ ;  /* 0x00000000001ca805 */ /* 0x000fe2000001ff00 */
[----:B------:R-:W-:Y:S06]  /*15e0*/  @!P2 BRA `(.L_x_49) ;  /* 0x000000000040a947 */ /* 0x000fec0003800000 */
[----:B------:R-:W-:Y:S01]  /*15f0*/  DMUL R12, R12, 1.80143985094819840000e+16 ;  /* 0x435000000c0c7828 */ /* 0x000fe20000000000 */
[----:B------:R-:W-:-:S05]  /*1600*/  IMAD.MOV.U32 R30, RZ, RZ, RZ ;  /* 0x000000ffff1e7224 */ /* 0x000fca00078e00ff */
[----:B------:R-:W0:Y:S02]  /*1610*/  MUFU.RSQ64H R31, R13 ;  /* 0x0000000d001f7308 */ /* 0x000e240000001c00 */
[----:B0-----:R-:W-:-:S08]  /*1620*/  DMUL R28, R30, R30 ;  /* 0x0000001e1e1c7228 */ /* 0x001fd00000000000 */
[----:B------:R-:W-:Y:S01]  /*1630*/  DFMA R28, R12, -R28, 1 ;  /* 0x3ff000000c1c742b */ /* 0x000fe2000000081c */
[----:B------:R-:W-:Y:S01]  /*1640*/  MOV R12, 0x0 ;  /* 0x00000000000c7802 */ /* 0x000fe20000000f00 */
[----:B------:R-:W-:-:S06]  /*1650*/  IMAD.MOV.U32 R13, RZ, RZ, 0x3fd80000 ;  /* 0x3fd80000ff0d7424 */ /* 0x000fcc00078e00ff */
[----:B------:R-:W-:Y:S02]  /*1660*/  DFMA R12, R28, R12, 0.5 ;  /* 0x3fe000001c0c742b */ /* 0x000fe4000000000c */
[----:B------:R-:W-:-:S08]  /*1670*/  DMUL R28, R30, R28 ;  /* 0x0000001c1e1c7228 */ /* 0x000fd00000000000 */
[----:B------:R-:W-:-:S08]  /*1680*/  DFMA R28, R12, R28, R30 ;  /* 0x0000001c0c1c722b */ /* 0x000fd0000000001e */
[----:B------:R-:W-:Y:S01]  /*1690*/  DMUL R28, R28, 134217728 ;  /* 0x41a000001c1c7828 */ /* 0x000fe20000000000 */
[----:B------:R-:W-:Y:S10]  /*16a0*/  BRA `(.L_x_49) ;  /* 0x0000000000107947 */ /* 0x000ff40003800000 */
.L_x_48:
[----:B------:R-:W-:Y:S01]  /*16b0*/  DADD R28, R12, R12 ;  /* 0x000000000c1c7229 */ /* 0x000fe2000000000c */
[----:B------:R-:W-:Y:S10]  /*16c0*/  BRA `(.L_x_49) ;  /* 0x0000000000087947 */ /* 0x000ff40003800000 */
.L_x_47:
[----:B------:R-:W-:Y:S02]  /*16d0*/  LOP3.LUT R29, R27, 0x7ff00000, RZ, 0xfc, !PT ;  /* 0x7ff000001b1d7812 */ /* 0x000fe400078efcff */
[----:B------:R-:W-:-:S07]  /*16e0*/  MOV R28, RZ ;  /* 0x000000ff001c7202 */ /* 0x000fce0000000f00 */
.L_x_49:
[----:B------:R-:W-:Y:S05]  /*16f0*/  BSYNC.RECONVERGENT B0 ;  /* 0x0000000000007941 */ /* 0x000fea0003800200 */
.L_x_46:
[----:B------:R-:W-:Y:S01]  /*1700*/  MOV R12, R29 ;  /* 0x0000001d000c7202 */ /* 0x000fe20000000f00 */
[----:B------:R-:W-:Y:S02]  /*1710*/  HFMA2 R29, -RZ, RZ, 0, 0 ;  /* 0x00000000ff1d7431 */ /* 0x000fe400000001ff */
[----:B------:R-:W-:Y:S02]  /*1720*/  IMAD.MOV.U32 R13, RZ, RZ, R28 ;  /* 0x000000ffff0d7224 */ /* 0x000fe400078e001c */
[----:B------:R-:W-:-:S04]  /*1730*/  IMAD.MOV.U32 R28, RZ, RZ, R19 ;  /* 0x000000ffff1c7224 */ /* 0x000fc800078e0013 */
[----:B------:R-:W-:Y:S05]  /*1740*/  RET.REL.NODEC R28 `(_Z16potential_energyP7double4P6float4Pdjjjdd) ;  /* 0xffffffe81c2c7950 */ /* 0x000fea0003c3ffff */
.L_x_50:
        /* <DEDUP_REMOVED lines=11> */
.L_x_100:


//--------------------- .text._Z6energyP7double4S0_P6float4Pdjjjdd --------------------------
	.section	.text._Z6energyP7double4S0_P6float4Pdjjjdd,"ax",@progbits
	.align	128
        .global         _Z6energyP7double4S0_P6float4Pdjjjdd
        .type           _Z6energyP7double4S0_P6float4Pdjjjdd,@function
        .size           _Z6energyP7double4S0_P6float4Pdjjjdd,(.L_x_102 - _Z6energyP7double4S0_P6float4Pdjjjdd)
        .other          _Z6energyP7double4S0_P6float4Pdjjjdd,@"STO_CUDA_ENTRY STV_DEFAULT"
_Z6energyP7double4S0_P6float4Pdjjjdd:
.text._Z6energyP7double4S0_P6float4Pdjjjdd:
[----:B------:R-:W-:Y:S01]  /*0000*/  LDC R1, c[0x0][0x37c] ;  /* 0x0000df00ff017b82 */ /* 0x000fe20000000800 */
[----:B------:R-:W0:Y:S07]  /*0010*/  S2R R13, SR_TID.X ;  /* 0x00000000000d7919 */ /* 0x000e2e0000002100 */
[----:B------:R-:W0:Y:S01]  /*0020*/  S2UR UR4, SR_CTAID.X ;  /* 0x00000000000479c3 */ /* 0x000e220000002500 */
[----:B------:R-:W1:Y:S07]  /*0030*/  LDCU.64 UR6, c[0x0][0x358] ;  /* 0x00006b00ff0677ac */ /* 0x000e6e0008000a00 */
[----:B------:R-:W0:Y:S08]  /*0040*/  LDC R24, c[0x0][0x360] ;  /* 0x0000d800ff187b82 */ /* 0x000e300000000800 */
[----:B------:R-:W2:Y:S08]  /*0050*/  LDC.64 R22, c[0x0][0x388] ;  /* 0x0000e200ff167b82 */ /* 0x000eb00000000a00 */
[----:B------:R-:W3:Y:S01]  /*0060*/  LDC.64 R20, c[0x0][0x380] ;  /* 0x0000e000ff147b82 */ /* 0x000ee20000000a00 */
[----:B0-----:R-:W-:Y:S01]  /*0070*/  IMAD R25, R24, UR4, R13 ;  /* 0x0000000418197c24 */ /* 0x001fe2000f8e020d */
[----:B------:R-:W0:Y:S06]  /*0080*/  LDCU UR4, c[0x0][0x3a8] ;  /* 0x00007500ff0477ac */ /* 0x000e2c0008000800 */
[----:B------:R-:W4:Y:S01]  /*0090*/  LDC R12, c[0x0][0x3a0] ;  /* 0x0000e800ff0c7b82 */ /* 0x000f220000000800 */
[----:B--2---:R-:W-:-:S07]  /*00a0*/  IMAD.WIDE.U32 R22, R25, 0x20, R22 ;  /* 0x0000002019167825 */ /* 0x004fce00078e0016 */
[----:B------:R-:W2:Y:S01]  /*00b0*/  LDC.64 R2, c[0x0][0x390] ;  /* 0x0000e400ff027b82 */ /* 0x000ea20000000a00 */
[----:B-1----:R-:W5:Y:S01]  /*00c0*/  LDG.E.64 R14, desc[UR6][R22.64+0x10] ;  /* 0x00001006160e7981 */ /* 0x002f62000c1e1b00 */
[----:B---3--:R-:W-:-:S03]  /*00d0*/  IMAD.WIDE.U32 R20, R25, 0x20, R20 ;  /* 0x0000002019147825 */ /* 0x008fc600078e0014 */
[----:B------:R-:W5:Y:S01]  /*00e0*/  LDG.E.128 R16, desc[UR6][R22.64] ;  /* 0x0000000616107981 */ /* 0x000f62000c1e1d00 */
[----:B0-----:R-:W0:Y:S03]  /*00f0*/  I2F.U32.RP R0, UR4 ;  /* 0x0000000400007d06 */ /* 0x001e260008209000 */
[----:B------:R-:W5:Y:S04]  /*0100*/  LDG.E.128 R4, desc[UR6][R20.64] ;  /* 0x0000000614047981 */ /* 0x000f68000c1e1d00 */
[----:B------:R1:W5:Y:S01]  /*0110*/  LDG.E.128 R8, desc[UR6][R20.64+0x10] ;  /* 0x0000100614087981 */ /* 0x000362000c1e1d00 */
[----:B0-----:R-:W0:Y:S01]  /*0120*/  MUFU.RCP R0, R0 ;  /* 0x0000000000007308 */ /* 0x001e220000001000 */
[----:B------:R-:W-:Y:S01]  /*0130*/  ISETP.NE.U32.AND P2, PT, RZ, UR4, PT ;  /* 0x00000004ff007c0c */ /* 0x000fe2000bf45070 */
[----:B------:R-:W3:Y:S01]  /*0140*/  S2R R31, SR_CgaCtaId ;  /* 0x00000000001f7919 */ /* 0x000ee20000008800 */
[----:B--2---:R-:W-:-:S04]  /*0150*/  IMAD.WIDE.U32 R2, R25, 0x10, R2 ;  /* 0x0000001019027825 */ /* 0x004fc800078e0002 */
[----:B-1----:R-:W-:Y:S02]  /*0160*/  HFMA2 R20, -RZ, RZ, 0, 5.9604644775390625e-08 ;  /* 0x00000001ff147431 */ /* 0x002fe400000001ff */
[----:B------:R1:W5:Y:S01]  /*0170*/  LDG.E R3, desc[UR6][R2.64+0xc] ;  /* 0x00000c0602037981 */ /* 0x000362000c1e1900 */
[----:B0-----:R-:W-:-:S04]  /*0180*/  VIADD R26, R0, 0xffffffe ;  /* 0x0ffffffe001a7836 */ /* 0x001fc80000000000 */
[----:B------:R0:W2:Y:S02]  /*0190*/  F2I.FTZ.U32.TRUNC.NTZ R27, R26 ;  /* 0x0000001a001b7305 */ /* 0x0000a4000021f000 */
[----:B0-----:R-:W-:Y:S02]  /*01a0*/  IMAD.MOV.U32 R26, RZ, RZ, RZ ;  /* 0x000000ffff1a7224 */ /* 0x001fe400078e00ff */
[----:B--2---:R-:W-:-:S04]  /*01b0*/  IMAD.MOV R29, RZ, RZ, -R27 ;  /* 0x000000ffff1d7224 */ /* 0x004fc800078e0a1b */
[----:B------:R-:W-:-:S04]  /*01c0*/  IMAD R29, R29, UR4, RZ ;  /* 0x000000041d1d7c24 */ /* 0x000fc8000f8e02ff */
[----:B------:R-:W-:-:S06]  /*01d0*/  IMAD.HI.U32 R27, R27, R29, R26 ;  /* 0x0000001d1b1b7227 */ /* 0x000fcc00078e001a */
[----:B----4-:R-:W-:-:S05]  /*01e0*/  IMAD.HI.U32 R22, R27, R12, RZ ;  /* 0x0000000c1b167227 */ /* 0x010fca00078e00ff */
[----:B------:R-:W-:-:S05]  /*01f0*/  IADD3 R21, PT, PT, -R22, RZ, RZ ;  /* 0x000000ff16157210 */ /* 0x000fca0007ffe1ff */
[----:B------:R-:W-:-:S05]  /*0200*/  IMAD R0, R21, UR4, R12 ;  /* 0x0000000415007c24 */ /* 0x000fca000f8e020c */
[----:B------:R-:W-:-:S13]  /*0210*/  ISETP.GE.U32.AND P0, PT, R0, UR4, PT ;  /* 0x0000000400007c0c */ /* 0x000fda000bf06070 */
[----:B------:R-:W-:-:S05]  /*0220*/  @P0 VIADD R0, R0, -UR4 ;  /* 0x8000000400000c36 */ /* 0x000fca0008000000 */
[----:B------:R-:W-:Y:S01]  /*0230*/  ISETP.GE.U32.AND P1, PT, R0, UR4, PT ;  /* 0x0000000400007c0c */ /* 0x000fe2000bf26070 */
[----:B------:R-:W-:-:S12]  /*0240*/  @P0 VIADD R22, R22, 0x1 ;  /* 0x0000000116160836 */ /* 0x000fd80000000000 */
[----:B------:R-:W-:Y:S01]  /*0250*/  @P1 VIADD R22, R22, 0x1 ;  /* 0x0000000116161836 */ /* 0x000fe20000000000 */
[----:B------:R-:W-:-:S06]  /*0260*/  @!P2 LOP3.LUT R22, RZ, UR4, RZ, 0x33, !PT ;  /* 0x00000004ff16ac12 */ /* 0x000fcc000f8e33ff */
[----:B------:R-:W0:Y:S08]  /*0270*/  I2F.F64 R22, R22 ;  /* 0x0000001600167312 */ /* 0x000e300000201c00 */
[----:B0-----:R-:W0:Y:S02]  /*0280*/  MUFU.RCP64H R21, R23 ;  /* 0x0000001700157308 */ /* 0x001e240000001800 */
[----:B0-----:R-:W-:-:S08]  /*0290*/  DFMA R26, -R22, R20, 1 ;  /* 0x3ff00000161a742b */ /* 0x001fd00000000114 */
[----:B------:R-:W-:-:S08]  /*02a0*/  DFMA R26, R26, R26, R26 ;  /* 0x0000001a1a1a722b */ /* 0x000fd0000000001a */
[----:B------:R-:W-:-:S08]  /*02b0*/  DFMA R26, R20, R26, R20 ;  /* 0x0000001a141a722b */ /* 0x000fd00000000014 */
[----:B------:R-:W-:-:S08]  /*02c0*/  DFMA R20, -R22, R26, 1 ;  /* 0x3ff000001614742b */ /* 0x000fd0000000011a */
[----:B------:R-:W-:-:S08]  /*02d0*/  DFMA R20, R26, R20, R26 ;  /* 0x000000141a14722b */ /* 0x000fd0000000001a */
[----:B------:R-:W-:-:S08]  /*02e0*/  DMUL R26, R20, 0.5 ;  /* 0x3fe00000141a7828 */ /* 0x000fd00000000000 */
[----:B------:R-:W-:-:S08]  /*02f0*/  DFMA R28, -R22, R26, 0.5 ;  /* 0x3fe00000161c742b */ /* 0x000fd0000000011a */
[----:B------:R-:W-:-:S10]  /*0300*/  DFMA R20, R20, R28, R26 ;  /* 0x0000001c1414722b */ /* 0x000fd4000000001a */
[----:B-1----:R-:W-:-:S05]  /*0310*/  FFMA R2, RZ, R23, R21 ;  /* 0x00000017ff027223 */ /* 0x002fca0000000015 */
[----:B------:R-:W-:Y:S02]  /*0320*/  FSETP.GT.AND P0, PT, |R2|, 1.469367938527859385e-39, PT ;  /* 0x001000000200780b */ /* 0x000fe40003f04200 */
[----:B------:R-:W-:-:S04]  /*0330*/  MOV R0, 0x400 ;  /* 0x0000040000007802 */ /* 0x000fc80000000f00 */
[----:B---3--:R-:W-:-:S05]  /*0340*/  LEA R0, R31, R0, 0x18 ;  /* 0x000000001f007211 */ /* 0x008fca00078ec0ff */
[----:B------:R-:W-:Y:S02]  /*0350*/  IMAD R2, R24, 0x20, R0 ;  /* 0x0000002018027824 */ /* 0x000fe400078e0200 */
[----:B------:R-:W-:Y:S05]  /*0360*/  @P0 BRA `(.L_x_51) ;  /* 0x0000000000100947 */ /* 0x000fea0003800000 */
[----:B------:R-:W-:-:S07]  /*0370*/  MOV R12, 0x390 ;  /* 0x00000390000c7802 */ /* 0x000fce0000000f00 */
[----:B-----5:R-:W-:Y:S05]  /*0380*/  CALL.REL.NOINC `($__internal_2_$__cuda_sm20_div_rn_f64_full) ;  /* 0x0000001400107944 */ /* 0x020fea0003c00000 */
[----:B------:R-:W-:Y:S02]  /*0390*/  IMAD.MOV.U32 R20, RZ, RZ, R32 ;  /* 0x000000ffff147224 */ /* 0x000fe400078e0020 */
[----:B------:R-:W-:-:S07]  /*03a0*/  IMAD.MOV.U32 R21, RZ, RZ, R33 ;  /* 0x000000ffff157224 */ /* 0x000fce00078e0021 */
.L_x_51:
[----:B-----5:R-:W-:Y:S01]  /*03b0*/  DMUL R18, R18, R18 ;  /* 0x0000001212127228 */ /* 0x020fe20000000000 */
[----:B------:R-:W0:Y:S01]  /*03c0*/  LDCU UR4, c[0x0][0x3a4] ;  /* 0x00007480ff0477ac */ /* 0x000e220008000800 */
[C---:B------:R-:W-:Y:S01]  /*03d0*/  DMUL R30, R10.reuse, R20 ;  /* 0x000000140a1e7228 */ /* 0x040fe20000000000 */
[C---:B------:R-:W-:Y:S01]  /*03e0*/  LEA R0, R13.reuse, R0, 0x5 ;  /* 0x000000000d007211 */ /* 0x040fe200078e28ff */
[----:B------:R-:W-:Y:S01]  /*03f0*/  DMUL R34, R10, 0.5 ;  /* 0x3fe000000a227828 */ /* 0x000fe20000000000 */
[----:B------:R-:W-:Y:S01]  /*0400*/  IMAD R27, R13, 0x10, R2 ;  /* 0x000000100d1b7824 */ /* 0x000fe200078e0202 */
[----:B------:R-:W-:Y:S01]  /*0410*/  LOP3.LUT R26, R24, 0x7fc, RZ, 0xc0, !PT ;  /* 0x000007fc181a7812 */ /* 0x000fe200078ec0ff */
[----:B------:R-:W-:Y:S01]  /*0420*/  VIADD R10, R2, 0x2c ;  /* 0x0000002c020a7836 */ /* 0x000fe20000000000 */
[----:B------:R-:W-:Y:S01]  /*0430*/  DFMA R18, R16, R16, R18 ;  /* 0x000000101012722b */ /* 0x000fe20000000012 */
[----:B------:R-:W-:Y:S01]  /*0440*/  IMAD.MOV.U32 R11, RZ, RZ, RZ ;  /* 0x000000ffff0b7224 */ /* 0x000fe200078e00ff */
[----:B------:R-:W-:-:S06]  /*0450*/  CS2R R32, SRZ ;  /* 0x0000000000207805 */ /* 0x000fcc000001ff00 */
[----:B------:R-:W-:Y:S01]  /*0460*/  DFMA R18, R14, R14, R18 ;  /* 0x0000000e0e12722b */ /* 0x000fe20000000012 */
[----:B0-----:R-:W-:-:S07]  /*0470*/  IADD3 R28, PT, PT, R13, UR4, RZ ;  /* 0x000000040d1c7c10 */ /* 0x001fce000fffe0ff */
[----:B------:R-:W-:-:S11]  /*0480*/  DMUL R30, R30, R18 ;  /* 0x000000121e1e7228 */ /* 0x000fd60000000000 */
.L_x_83:
[----:B------:R-:W0:Y:S01]  /*0490*/  LDC.64 R36, c[0x0][0x380] ;  /* 0x0000e000ff247b82 */ /* 0x000e220000000a00 */
[----:B------:R-:W-:Y:S01]  /*04a0*/  IMAD.IADD R17, R28, 0x1, R11 ;  /* 0x000000011c117824 */ /* 0x000fe200078e020b */
[----:B------:R-:W1:Y:S06]  /*04b0*/  LDCU UR4, c[0x0][0x3a8] ;  /* 0x00007500ff0477ac */ /* 0x000e6c0008000800 */
[----:B------:R-:W2:Y:S01]  /*04c0*/  LDC.64 R20, c[0x0][0x390] ;  /* 0x0000e400ff147b82 */ /* 0x000ea20000000a00 */
[----:B0-----:R-:W-:-:S05]  /*04d0*/  IMAD.WIDE.U32 R36, R17, 0x20, R36 ;  /* 0x0000002011247825 */ /* 0x001fca00078e0024 */
[----:B------:R-:W3:Y:S01]  /*04e0*/  LDG.E.128 R12, desc[UR6][R36.64] ;  /* 0x00000006240c7981 */ /* 0x000ee2000c1e1d00 */
[----:B--2---:R-:W-:-:S03]  /*04f0*/  IMAD.WIDE.U32 R20, R17, 0x10, R20 ;  /* 0x0000001011147825 */ /* 0x004fc600078e0014 */
[----:B------:R-:W2:Y:S04]  /*0500*/  LDG.E.128 R16, desc[UR6][R36.64+0x10] ;  /* 0x0000100624107981 */ /* 0x000ea8000c1e1d00 */
[----:B------:R-:W4:Y:S01]  /*0510*/  LDG.E.128 R20, desc[UR6][R20.64] ;  /* 0x0000000614147981 */ /* 0x000f22000c1e1d00 */
[C---:B------:R-:W-:Y:S01]  /*0520*/  ISETP.GE.U32.AND P1, PT, R24.reuse, 0x4, PT ;  /* 0x000000041800780c */ /* 0x040fe20003f26070 */
[----:B------:R-:W-:Y:S02]  /*0530*/  IMAD.IADD R11, R24, 0x1, R11 ;  /* 0x00000001180b7824 */ /* 0x000fe400078e020b */
[----:B------:R-:W-:-:S03]  /*0540*/  IMAD.MOV.U32 R29, RZ, RZ, RZ ;  /* 0x000000ffff1d7224 */ /* 0x000fc600078e00ff */
[----:B-1----:R-:W-:Y:S01]  /*0550*/  ISETP.GE.U32.AND P0, PT, R11, UR4, PT ;  /* 0x000000040b007c0c */ /* 0x002fe2000bf06070 */
[----:B---3--:R0:W-:Y:S04]  /*0560*/  STS.128 [R0], R12 ;  /* 0x0000000c00007388 */ /* 0x0081e80000000c00 */
[----:B--2---:R0:W-:Y:S04]  /*0570*/  STS.128 [R0+0x10], R16 ;  /* 0x0000101000007388 */ /* 0x0041e80000000c00 */
[----:B----4-:R0:W-:Y:S01]  /*0580*/  STS.128 [R27], R20 ;  /* 0x000000141b007388 */ /* 0x0101e20000000c00 */
[----:B------:R-:W-:Y:S06]  /*0590*/  BAR.SYNC.DEFER_BLOCKING 0x0 ;  /* 0x0000000000007b1d */ /* 0x000fec0000010000 */
[----:B------:R-:W-:Y:S05]  /*05a0*/  @!P1 BRA `(.L_x_52) ;  /* 0x0000000800749947 */ /* 0x000fea0003800000 */
[----:B------:R-:W1:Y:S01]  /*05b0*/  S2UR UR5, SR_CgaCtaId ;  /* 0x00000000000579c3 */ /* 0x000e620000008800 */
[----:B0-----:R-:W-:Y:S01]  /*05c0*/  LOP3.LUT R21, R24, 0xfffffffc, RZ, 0xc0, !PT ;  /* 0xfffffffc18157812 */ /* 0x001fe200078ec0ff */
[----:B------:R-:W-:Y:S01]  /*05d0*/  UMOV UR4, 0x400 ;  /* 0x0000040000047882 */ /* 0x000fe20000000000 */
[----:B------:R-:W-:-:S03]  /*05e0*/  MOV R20, R10 ;  /* 0x0000000a00147202 */ /* 0x000fc60000000f00 */
[----:B------:R-:W-:Y:S01]  /*05f0*/  IMAD.MOV R21, RZ, RZ, -R21 ;  /* 0x000000ffff157224 */ /* 0x000fe200078e0a15 */
[----:B-1----:R-:W-:-:S04]  /*0600*/  ULEA UR4, UR5, UR4, 0x18 ;  /* 0x0000000405047291 */ /* 0x002fc8000f8ec0ff */
[----:B------:R-:W-:-:S12]  /*0610*/  UIADD3 UR4, UPT, UPT, UR4, 0x40, URZ ;  /* 0x0000004004047890 */ /* 0x000fd8000fffe0ff */
.L_x_69:
[----:B------:R-:W0:Y:S01]  /*0620*/  LDS.128 R12, [UR4+-0x40] ;  /* 0xffffc004ff0c7984 */ /* 0x000e220008000c00 */
[----:B------:R-:W-:Y:S01]  /*0630*/  VIADD R21, R21, 0x4 ;  /* 0x0000000415157836 */ /* 0x000fe20000000000 */
[----:B------:R-:W-:Y:S02]  /*0640*/  BSSY.RECONVERGENT B1, `(.L_x_53) ;  /* 0x0000023000017945 */ /* 0x000fe40003800200 */
[----:B------:R-:W1:Y:S02]  /*0650*/  LDS.128 R16, [UR4+-0x30] ;  /* 0xffffd004ff107984 */ /* 0x000e640008000c00 */
[----:B------:R-:W-:Y:S01]  /*0660*/  ISETP.NE.AND P1, PT, R21, RZ, PT ;  /* 0x000000ff1500720c */ /* 0x000fe20003f25270 */
        /* <DEDUP_REMOVED lines=17> */
[----:B------:R-:W0:Y:S02]  /*0780*/  MUFU.RSQ64H R23, R13 ;  /* 0x0000000d00177308 */ /* 0x000e240000001c00 */
[----:B0-----:R-:W-:-:S08]  /*0790*/  DMUL R16, R22, R22 ;  /* 0x0000001616107228 */ /* 0x001fd00000000000 */
[----:B------:R-:W-:-:S08]  /*07a0*/  DFMA R16, R12, -R16, 1 ;  /* 0x3ff000000c10742b */ /* 0x000fd00000000810 */
[----:B------:R-:W-:Y:S02]  /*07b0*/  DFMA R14, R16, R14, 0.5 ;  /* 0x3fe00000100e742b */ /* 0x000fe4000000000e */
[----:B------:R-:W-:-:S08]  /*07c0*/  DMUL R16, R22, R16 ;  /* 0x0000001016107228 */ /* 0x000fd00000000000 */
[----:B------:R-:W-:Y:S01]  /*07d0*/  DFMA R14, R14, R16, R22 ;  /* 0x000000100e0e722b */ /* 0x000fe20000000016 */
[----:B------:R-:W-:-:S05]  /*07e0*/  VIADD R16, R13, 0xfff00000 ;  /* 0xfff000000d107836 */ /* 0x000fca0000000000 */
[----:B------:R-:W-:-:S13]  /*07f0*/  ISETP.GE.U32.AND P2, PT, R16, 0x7fe00000, PT ;  /* 0x7fe000001000780c */ /* 0x000fda0003f46070 */
[----:B------:R-:W-:Y:S05]  /*0800*/  @!P2 BRA `(.L_x_56) ;  /* 0x000000000010a947 */ /* 0x000fea0003800000 */
[----:B------:R-:W-:-:S07]  /*0810*/  MOV R14, 0x830 ;  /* 0x00000830000e7802 */ /* 0x000fce0000000f00 */
[----:B------:R-:W-:Y:S05]  /*0820*/  CALL.REL.NOINC `($__internal_3_$__cuda_sm20_drsqrt_f64_slowpath_v2) ;  /* 0x0000001400187944 */ /* 0x000fea0003c00000 */
[----:B------:R-:W-:Y:S01]  /*0830*/  IMAD.MOV.U32 R14, RZ, RZ, R12 ;  /* 0x000000ffff0e7224 */ /* 0x000fe200078e000c */
[----:B------:R-:W-:-:S07]  /*0840*/  MOV R15, R13 ;  /* 0x0000000d000f7202 */ /* 0x000fce0000000f00 */
.L_x_56:
[----:B------:R-:W-:Y:S05]  /*0850*/  BSYNC.RECONVERGENT B2 ;  /* 0x0000000000027941 */ /* 0x000fea0003800200 */
.L_x_55:
[----:B------:R-:W-:-:S11]  /*0860*/  DFMA R32, -R18, R14, R32 ;  /* 0x0000000e1220722b */ /* 0x000fd60000000120 */
.L_x_54:
[----:B------:R-:W-:Y:S05]  /*0870*/  BSYNC.RECONVERGENT B1 ;  /* 0x0000000000017941 */ /* 0x000fea0003800200 */
.L_x_53:
[----:B------:R-:W0:Y:S01]  /*0880*/  LDS.128 R12, [UR4+-0x20] ;  /* 0xffffe004ff0c7984 */ /* 0x000e220008000c00 */
[----:B------:R-:W-:Y:S03]  /*0890*/  BSSY.RECONVERGENT B1, `(.L_x_57) ;  /* 0x0000022000017945 */ /* 0x000fe60003800200 */
[----:B------:R-:W1:Y:S01]  /*08a0*/  LDS.128 R16, [UR4+-0x10] ;  /* 0xfffff004ff107984 */ /* 0x000e620008000c00 */
        /* <DEDUP_REMOVED lines=24> */
[----:B------:R-:W-:-:S13]  /*0a30*/  ISETP.GE.U32.AND P2, PT, R16, 0x7fe00000, PT ;  /* 0x7fe000001000780c */ /* 0x000fda0003f46070 */
[----:B------:R-:W-:Y:S05]  /*0a40*/  @!P2 BRA `(.L_x_60) ;  /* 0x000000000010a947 */ /* 0x000fea0003800000 */
[----:B------:R-:W-:-:S07]  /*0a50*/  MOV R14, 0xa70 ;  /* 0x00000a70000e7802 */ /* 0x000fce0000000f00 */
[----:B------:R-:W-:Y:S05]  /*0a60*/  CALL.REL.NOINC `($__internal_3_$__cuda_sm20_drsqrt_f64_slowpath_v2) ;  /* 0x0000001000887944 */ /* 0x000fea0003c00000 */
[----:B------:R-:W-:Y:S02]  /*0a70*/  IMAD.MOV.U32 R14, RZ, RZ, R12 ;  /* 0x000000ffff0e7224 */ /* 0x000fe400078e000c */
[----:B------:R-:W-:-:S07]  /*0a80*/  IMAD.MOV.U32 R15, RZ, RZ, R13 ;  /* 0x000000ffff0f7224 */ /* 0x000fce00078e000d */
.L_x_60:
[----:B------:R-:W-:Y:S05]  /*0a90*/  BSYNC.RECONVERGENT B2 ;  /* 0x0000000000027941 */ /* 0x000fea0003800200 */
.L_x_59:
[----:B------:R-:W-:-:S11]  /*0aa0*/  DFMA R32, -R18, R14, R32 ;  /* 0x0000000e1220722b */ /* 0x000fd60000000120 */
.L_x_58:
[----:B------:R-:W-:Y:S05]  /*0ab0*/  BSYNC.RECONVERGENT B1 ;  /* 0x0000000000017941 */ /* 0x000fea0003800200 */
.L_x_57:
[----:B------:R-:W0:Y:S01]  /*0ac0*/  LDS.128 R12, [UR4] ;  /* 0x00000004ff0c7984 */ /* 0x000e220008000c00 */
[----:B------:R-:W-:Y:S03]  /*0ad0*/  BSSY.RECONVERGENT B1, `(.L_x_61) ;  /* 0x0000022000017945 */ /* 0x000fe60003800200 */
[----:B------:R-:W1:Y:S01]  /*0ae0*/  LDS.128 R16, [UR4+0x10] ;  /* 0x00001004ff107984 */ /* 0x000e620008000c00 */
        /* <DEDUP_REMOVED lines=30> */
.L_x_64:
[----:B------:R-:W-:Y:S05]  /*0cd0*/  BSYNC.RECONVERGENT B2 ;  /* 0x0000000000027941 */ /* 0x000fea0003800200 */
.L_x_63:
[----:B------:R-:W-:-:S11]  /*0ce0*/  DFMA R32, -R18, R14, R32 ;  /* 0x0000000e1220722b */ /* 0x000fd60000000120 */
.L_x_62:
[----:B------:R-:W-:Y:S05]  /*0cf0*/  BSYNC.RECONVERGENT B1 ;  /* 0x0000000000017941 */ /* 0x000fea0003800200 */
.L_x_61:
[----:B------:R-:W0:Y:S01]  /*0d00*/  LDS.128 R12, [UR4+0x20] ;  /* 0x00002004ff0c7984 */ /* 0x000e220008000c00 */
        /* <DEDUP_REMOVED lines=32> */
.L_x_68:
[----:B------:R-:W-:Y:S05]  /*0f10*/  BSYNC.RECONVERGENT B2 ;  /* 0x0000000000027941 */ /* 0x000fea0003800200 */
.L_x_67:
[----:B------:R-:W-:-:S11]  /*0f20*/  DFMA R32, -R18, R14, R32 ;  /* 0x0000000e1220722b */ /* 0x000fd60000000120 */
.L_x_66:
[----:B------:R-:W-:Y:S05]  /*0f30*/  BSYNC.RECONVERGENT B1 ;  /* 0x0000000000017941 */ /* 0x000fea0003800200 */
.L_x_65:
[----:B------:R-:W-:Y:S01]  /*0f40*/  UIADD3 UR4, UPT, UPT, UR4, 0x80, URZ ;  /* 0x0000008004047890 */ /* 0x000fe2000fffe0ff */
[----:B------:R-:W-:Y:S01]  /*0f50*/  VIADD R20, R20, 0x40 ;  /* 0x0000004014147836 */ /* 0x000fe20000000000 */
[----:B------:R-:W-:Y:S10]  /*0f60*/  @P1 BRA `(.L_x_69) ;  /* 0xfffffff400ac1947 */ /* 0x000ff4000383ffff */
[----:B------:R-:W-:-:S07]  /*0f70*/  MOV R29, R26 ;  /* 0x0000001a001d7202 */ /* 0x000fce0000000f00 */
.L_x_52:
[----:B0-----:R-:W-:-:S13]  /*0f80*/  LOP3.LUT P1, R12, R24, 0x3, RZ, 0xc0, !PT ;  /* 0x00000003180c7812 */ /* 0x001fda000782c0ff */
[----:B------:R-:W-:Y:S05]  /*0f90*/  @!P1 BRA `(.L_x_70) ;  /* 0x0000000400f09947 */ /* 0x000fea0003800000 */
[----:B------:R-:W-:-:S13]  /*0fa0*/  ISETP.NE.AND P1, PT, R12, 0x1, PT ;  /* 0x000000010c00780c */ /* 0x000fda0003f25270 */
[----:B------:R-:W-:Y:S05]  /*0fb0*/  @!P1 BRA `(.L_x_71) ;  /* 0x0000000400389947 */ /* 0x000fea0003800000 */
[----:B------:R-:W0:Y:S01]  /*0fc0*/  S2R R13, SR_CgaCtaId ;  /* 0x00000000000d7919 */ /* 0x000e220000008800 */
[----:B------:R-:W-:Y:S01]  /*0fd0*/  MOV R12, 0x400 ;  /* 0x00000400000c7802 */ /* 0x000fe20000000f00 */
[----:B------:R-:W-:Y:S01]  /*0fe0*/  BSSY.RECONVERGENT B1, `(.L_x_72) ;  /* 0x0000026000017945 */ /* 0x000fe20003800200 */
[----:B------:R-:W-:Y:S02]  /*0ff0*/  IMAD R21, R29, 0x10, R2 ;  /* 0x000000101d157824 */ /* 0x000fe400078e0202 */
[----:B0-----:R-:W-:-:S05]  /*1000*/  LEA R12, R13, R12, 0x18 ;  /* 0x0000000c0d0c7211 */ /* 0x001fca00078ec0ff */
[----:B------:R-:W-:-:S05]  /*1010*/  IMAD R20, R29, 0x20, R12 ;  /* 0x000000201d147824 */ /* 0x000fca00078e020c */
[----:B------:R-:W0:Y:S04]  /*1020*/  LDS.128 R12, [R20] ;  /* 0x00000000140c7984 */ /* 0x000e280000000c00 */
        /* <DEDUP_REMOVED lines=31> */
.L_x_75:
[----:B------:R-:W-:Y:S05]  /*1220*/  BSYNC.RECONVERGENT B2 ;  /* 0x0000000000027941 */ /* 0x000fea0003800200 */
.L_x_74:
[----:B------:R-:W-:-:S11]  /*1230*/  DFMA R32, -R18, R14, R32 ;  /* 0x0000000e1220722b */ /* 0x000fd60000000120 */
.L_x_73:
[----:B------:R-:W-:Y:S05]  /*1240*/  BSYNC.RECONVERGENT B1 ;  /* 0x0000000000017941 */ /* 0x000fea0003800200 */
.L_x_72:
        /* <DEDUP_REMOVED lines=33> */
.L_x_79:
[----:B------:R-:W-:Y:S05]  /*1460*/  BSYNC.RECONVERGENT B2 ;  /* 0x0000000000027941 */ /* 0x000fea0003800200 */
.L_x_78:
[----:B------:R-:W-:-:S11]  /*1470*/  DFMA R32, -R18, R14, R32 ;  /* 0x0000000e1220722b */ /* 0x000fd60000000120 */
.L_x_77:
[----:B------:R-:W-:Y:S05]  /*1480*/  BSYNC.RECONVERGENT B1 ;  /* 0x0000000000017941 */ /* 0x000fea0003800200 */
.L_x_76:
[----:B------:R-:W-:-:S07]  /*1490*/  VIADD R29, R29, 0x2 ;  /* 0x000000021d1d7836 */ /* 0x000fce0000000000 */
.L_x_71:
[----:B------:R-:W-:-:S04]  /*14a0*/  LOP3.LUT R12, R24, 0x1, RZ, 0xc0, !PT ;  /* 0x00000001180c7812 */ /* 0x000fc800078ec0ff */
[----:B------:R-:W-:-:S13]  /*14b0*/  ISETP.NE.U32.AND P1, PT, R12, 0x1, PT ;  /* 0x000000010c00780c */ /* 0x000fda0003f25070 */
[----:B------:R-:W-:Y:S05]  /*14c0*/  @P1 BRA `(.L_x_70) ;  /* 0x0000000000a41947 */ /* 0x000fea0003800000 */
[----:B------:R-:W0:Y:S01]  /*14d0*/  S2R R13, SR_CgaCtaId ;  /* 0x00000000000d7919 */ /* 0x000e220000008800 */
[----:B------:R-:W-:Y:S01]  /*14e0*/  MOV R12, 0x400 ;  /* 0x00000400000c7802 */ /* 0x000fe20000000f00 */
[----:B------:R-:W-:Y:S03]  /*14f0*/  BSSY.RECONVERGENT B1, `(.L_x_70) ;  /* 0x0000026000017945 */ /* 0x000fe60003800200 */
[----:B0-----:R-:W-:-:S04]  /*1500*/  LEA R12, R13, R12, 0x18 ;  /* 0x0000000c0d0c7211 */ /* 0x001fc800078ec0ff */
[----:B------:R-:W-:-:S05]  /*1510*/  LEA R20, R29, R12, 0x5 ;  /* 0x0000000c1d147211 */ /* 0x000fca00078e28ff */
        /* <DEDUP_REMOVED lines=11> */
[----:B------:R-:W-:Y:S01]  /*15d0*/  BSSY.RECONVERGENT B2, `(.L_x_81) ;  /* 0x0000016000027945 */ /* 0x000fe20003800200 */
[----:B------:R-:W-:Y:S01]  /*15e0*/  IMAD.MOV.U32 R20, RZ, RZ, RZ ;  /* 0x000000ffff147224 */ /* 0x000fe200078e00ff */
[----:B------:R-:W-:-:S03]  /*15f0*/  DMUL R18, R34, R18 ;  /* 0x0000001222127228 */ /* 0x000fc60000000000 */
        /* <DEDUP_REMOVED lines=17> */
[----:B------:R-:W-:Y:S02]  /*1710*/  IMAD.MOV.U32 R14, RZ, RZ, R12 ;  /* 0x000000ffff0e7224 */ /* 0x000fe400078e000c */
[----:B------:R-:W-:-:S07]  /*1720*/  IMAD.MOV.U32 R15, RZ, RZ, R13 ;  /* 0x000000ffff0f7224 */ /* 0x000fce00078e000d */
.L_x_82:
[----:B------:R-:W-:Y:S05]  /*1730*/  BSYNC.RECONVERGENT B2 ;  /* 0x0000000000027941 */ /* 0x000fea0003800200 */
.L_x_81:
[----:B------:R-:W-:-:S11]  /*1740*/  DFMA R32, -R18, R14, R32 ;  /* 0x0000000e1220722b */ /* 0x000fd60000000120 */
.L_x_80:
[----:B------:R-:W-:Y:S05]  /*1750*/  BSYNC.RECONVERGENT B1 ;  /* 0x0000000000017941 */ /* 0x000fea0003800200 */
.L_x_70:
[----:B------:R-:W-:Y:S06]  /*1760*/  BAR.SYNC.DEFER_BLOCKING 0x0 ;  /* 0x0000000000007b1d */ /* 0x000fec0000010000 */
[----:B------:R-:W-:Y:S05]  /*1770*/  @!P0 BRA `(.L_x_83) ;  /* 0xffffffec00448947 */ /* 0x000fea000383ffff */
[----:B------:R-:W0:Y:S01]  /*1780*/  LDC.64 R2, c[0x0][0x398] ;  /* 0x0000e600ff027b82 */ /* 0x000e220000000a00 */
[----:B------:R-:W-:Y:S01]  /*1790*/  DADD R30, R30, R32 ;  /* 0x000000001e1e7229 */ /* 0x000fe20000000020 */
[----:B0-----:R-:W-:-:S06]  /*17a0*/  IMAD.WIDE.U32 R2, R25, 0x8, R2 ;  /* 0x0000000819027825 */ /* 0x001fcc00078e0002 */
[----:B------:R-:W-:Y:S01]  /*17b0*/  STG.E.64 desc[UR6][R2.64], R30 ;  /* 0x0000001e02007986 */ /* 0x000fe2000c101b06 */
[----:B------:R-:W-:Y:S05]  /*17c0*/  EXIT ;  /* 0x000000000000794d */ /* 0x000fea0003800000 */
        .weak           $__internal_2_$__cuda_sm20_div_rn_f64_full
        .type           $__internal_2_$__cuda_sm20_div_rn_f64_full,@function
        .size           $__internal_2_$__cuda_sm20_div_rn_f64_full,($__internal_3_$__cuda_sm20_drsqrt_f64_slowpath_v2 - $__internal_2_$__cuda_sm20_div_rn_f64_full)
$__internal_2_$__cuda_sm20_div_rn_f64_full:
[C---:B------:R-:W-:Y:S01]  /*17d0*/  FSETP.GEU.AND P0, PT, |R23|.reuse, 1.469367938527859385e-39, PT ;  /* 0x001000001700780b */ /* 0x040fe20003f0e200 */
[----:B------:R-:W-:Y:S01]  /*17e0*/  IMAD.MOV.U32 R28, RZ, RZ, 0x1 ;  /* 0x00000001ff1c7424 */ /* 0x000fe200078e00ff */
[C---:B------:R-:W-:Y:S01]  /*17f0*/  LOP3.LUT R20, R23.reuse, 0x800fffff, RZ, 0xc0, !PT ;  /* 0x800fffff17147812 */ /* 0x040fe200078ec0ff */
[----:B------:R-:W-:Y:S01]  /*1800*/  IMAD.MOV.U32 R34, RZ, RZ, 0x1ca00000 ;  /* 0x1ca00000ff227424 */ /* 0x000fe200078e00ff */
[----:B------:R-:W-:Y:S02]  /*1810*/  LOP3.LUT R35, R23, 0x7ff00000, RZ, 0xc0, !PT ;  /* 0x7ff0000017237812 */ /* 0x000fe400078ec0ff */
[----:B------:R-:W-:Y:S02]  /*1820*/  LOP3.LUT R21, R20, 0x3ff00000, RZ, 0xfc, !PT ;  /* 0x3ff0000014157812 */ /* 0x000fe400078efcff */
[----:B------:R-:W-:Y:S02]  /*1830*/  MOV R20, R22 ;  /* 0x0000001600147202 */ /* 0x000fe40000000f00 */
[----:B------:R-:W-:-:S03]  /*1840*/  ISETP.LE.U32.AND P1, PT, R35, 0x3fe00000, PT ;  /* 0x3fe000002300780c */ /* 0x000fc60003f23070 */
[----:B------:R-:W-:-:S06]  /*1850*/  @!P0 DMUL R20, R22, 8.98846567431157953865e+307 ;  /* 0x7fe0000016148828 */ /* 0x000fcc0000000000 */
[----:B------:R-:W0:Y:S04]  /*1860*/  MUFU.RCP64H R29, R21 ;  /* 0x00000015001d7308 */ /* 0x000e280000001800 */
[----:B------:R-:W-:Y:S01]  /*1870*/  @!P0 LOP3.LUT R35, R21, 0x7ff00000, RZ, 0xc0, !PT ;  /* 0x7ff0000015238812 */ /* 0x000fe200078ec0ff */
[----:B0-----:R-:W-:-:S08]  /*1880*/  DFMA R26, R28, -R20, 1 ;  /* 0x3ff000001c1a742b */ /* 0x001fd00000000814 */
[----:B------:R-:W-:-:S08]  /*1890*/  DFMA R26, R26, R26, R26 ;  /* 0x0000001a1a1a722b */ /* 0x000fd0000000001a */
[----:B------:R-:W-:-:S08]  /*18a0*/  DFMA R26, R28, R26, R28 ;  /* 0x0000001a1c1a722b */ /* 0x000fd0000000001c */
[----:B------:R-:W-:-:S08]  /*18b0*/  DFMA R32, R26, -R20, 1 ;  /* 0x3ff000001a20742b */ /* 0x000fd00000000814 */
[----:B------:R-:W-:Y:S01]  /*18c0*/  DFMA R32, R26, R32, R26 ;  /* 0x000000201a20722b */ /* 0x000fe2000000001a */
[----:B------:R-:W-:Y:S01]  /*18d0*/  SEL R27, R34, 0x63400000, !P1 ;  /* 0x63400000221b7807 */ /* 0x000fe20004800000 */
[----:B------:R-:W-:-:S06]  /*18e0*/  IMAD.MOV.U32 R26, RZ, RZ, RZ ;  /* 0x000000ffff1a7224 */ /* 0x000fcc00078e00ff */
[----:B------:R-:W-:-:S08]  /*18f0*/  DMUL R28, R32, R26 ;  /* 0x0000001a201c7228 */ /* 0x000fd00000000000 */
[----:B------:R-:W-:-:S08]  /*1900*/  DFMA R30, R28, -R20, R26 ;  /* 0x800000141c1e722b */ /* 0x000fd0000000001a */
[----:B------:R-:W-:Y:S01]  /*1910*/  DFMA R28, R32, R30, R28 ;  /* 0x0000001e201c722b */ /* 0x000fe2000000001c */
[----:B------:R-:W-:-:S05]  /*1920*/  MOV R30, 0x3fe00000 ;  /* 0x3fe00000001e7802 */ /* 0x000fca0000000f00 */
[----:B------:R-:W-:-:S05]  /*1930*/  VIADD R31, R30, 0xffffffff ;  /* 0xffffffff1e1f7836 */ /* 0x000fca0000000000 */
[----:B------:R-:W-:Y:S01]  /*1940*/  ISETP.GT.U32.AND P0, PT, R31, 0x7feffffe, PT ;  /* 0x7feffffe1f00780c */ /* 0x000fe20003f04070 */
[----:B------:R-:W-:-:S05]  /*1950*/  VIADD R31, R35, 0xffffffff ;  /* 0xffffffff231f7836 */ /* 0x000fca0000000000 */
[----:B------:R-:W-:-:S13]  /*1960*/  ISETP.GT.U32.OR P0, PT, R31, 0x7feffffe, P0 ;  /* 0x7feffffe1f00780c */ /* 0x000fda0000704470 */
[----:B------:R-:W-:Y:S05]  /*1970*/  @P0 BRA `(.L_x_84) ;  /* 0x0000000000740947 */ /* 0x000fea0003800000 */
[----:B------:R-:W-:Y:S01]  /*1980*/  LOP3.LUT R32, R23, 0x7ff00000, RZ, 0xc0, !PT ;  /* 0x7ff0000017207812 */ /* 0x000fe200078ec0ff */
[----:B------:R-:W-:-:S03]  /*1990*/  IMAD.MOV.U32 R30, RZ, RZ, 0x3fe00000 ;  /* 0x3fe00000ff1e7424 */ /* 0x000fc600078e00ff */
[C---:B------:R-:W-:Y:S02]  /*19a0*/  IADD3 R31, PT, PT, -R32.reuse, RZ, RZ ;  /* 0x000000ff201f7210 */ /* 0x040fe40007ffe1ff */
[----:B------:R-:W-:Y:S02]  /*19b0*/  ISETP.LE.U32.AND P0, PT, R32, 0x3fe00000, PT ;  /* 0x3fe000002000780c */ /* 0x000fe40003f03070 */
[----:B------:R-:W-:Y:S02]  /*19c0*/  VIADDMNMX R30, R31, R30, 0xb9600000, !PT ;  /* 0xb96000001f1e7446 */ /* 0x000fe4000780011e */
[----:B------:R-:W-:Y:S02]  /*19d0*/  SEL R31, R34, 0x63400000, !P0 ;  /* 0x63400000221f7807 */ /* 0x000fe40004000000 */
[----:B------:R-:W-:-:S05]  /*19e0*/  VIMNMX R30, PT, PT, R30, 0x46a00000, PT ;  /* 0x46a000001e1e7848 */ /* 0x000fca0003fe0100 */
[----:B------:R-:W-:Y:S02]  /*19f0*/  IMAD.IADD R34, R30, 0x1, -R31 ;  /* 0x000000011e227824 */ /* 0x000fe400078e0a1f */
[----:B------:R-:W-:Y:S02]  /*1a00*/  IMAD.MOV.U32 R30, RZ, RZ, RZ ;  /* 0x000000ffff1e7224 */ /* 0x000fe400078e00ff */
[----:B------:R-:W-:-:S06]  /*1a10*/  VIADD R31, R34, 0x7fe00000 ;  /* 0x7fe00000221f7836 */ /* 0x000fcc0000000000 */
[----:B------:R-:W-:-:S10]  /*1a20*/  DMUL R32, R28, R30 ;  /* 0x0000001e1c207228 */ /* 0x000fd40000000000 */
[----:B------:R-:W-:-:S13]  /*1a30*/  FSETP.GTU.AND P0, PT, |R33|, 1.469367938527859385e-39, PT ;  /* 0x001000002100780b */ /* 0x000fda0003f0c200 */
[----:B------:R-:W-:Y:S05]  /*1a40*/  @P0 BRA `(.L_x_85) ;  /* 0x0000000000840947 */ /* 0x000fea0003800000 */
[----:B------:R-:W-:Y:S01]  /*1a50*/  DFMA R20, R28, -R20, R26 ;  /* 0x800000141c14722b */ /* 0x000fe2000000001a */
[----:B------:R-:W-:-:S09]  /*1a60*/  MOV R30, RZ ;  /* 0x000000ff001e7202 */ /* 0x000fd20000000f00 */
[C---:B------:R-:W-:Y:S02]  /*1a70*/  FSETP.NEU.AND P0, PT, R21.reuse, RZ, PT ;  /* 0x000000ff1500720b */ /* 0x040fe40003f0d000 */
[----:B------:R-:W-:-:S04]  /*1a80*/  LOP3.LUT R23, R21, 0x80000000, R23, 0x48, !PT ;  /* 0x8000000015177812 */ /* 0x000fc800078e4817 */
[----:B------:R-:W-:-:S07]  /*1a90*/  LOP3.LUT R31, R23, R31, RZ, 0xfc, !PT ;  /* 0x0000001f171f7212 */ /* 0x000fce00078efcff */
[----:B------:R-:W-:Y:S05]  /*1aa0*/  @!P0 BRA `(.L_x_85) ;  /* 0x00000000006c8947 */ /* 0x000fea0003800000 */
[----:B------:R-:W-:Y:S02]  /*1ab0*/  IMAD.MOV R21, RZ, RZ, -R34 ;  /* 0x000000ffff157224 */ /* 0x000fe400078e0a22 */
[----:B------:R-:W-:-:S06]  /*1ac0*/  IMAD.MOV.U32 R20, RZ, RZ, RZ ;  /* 0x000000ffff147224 */ /* 0x000fcc00078e00ff */
[----:B------:R-:W-:Y:S02]  /*1ad0*/  DFMA R20, R32, -R20, R28 ;  /* 0x800000142014722b */ /* 0x000fe4000000001c */
[----:B------:R-:W-:-:S04]  /*1ae0*/  DMUL.RP R28, R28, R30 ;  /* 0x0000001e1c1c7228 */ /* 0x000fc80000008000 */
[----:B------:R-:W-:-:S04]  /*1af0*/  IADD3 R20, PT, PT, -R34, -0x43300000, RZ ;  /* 0xbcd0000022147810 */ /* 0x000fc80007ffe1ff */
[----:B------:R-:W-:Y:S02]  /*1b00*/  FSETP.NEU.AND P0, PT, |R21|, R20, PT ;  /* 0x000000141500720b */ /* 0x000fe40003f0d200 */
[----:B------:R-:W-:Y:S02]  /*1b10*/  LOP3.LUT R23, R29, R23, RZ, 0x3c, !PT ;  /* 0x000000171d177212 */ /* 0x000fe400078e3cff */
[----:B------:R-:W-:Y:S02]  /*1b20*/  FSEL R32, R28, R32, !P0 ;  /* 0x000000201c207208 */ /* 0x000fe40004000000 */
[----:B------:R-:W-:Y:S01]  /*1b30*/  FSEL R33, R23, R33, !P0 ;  /* 0x0000002117217208 */ /* 0x000fe20004000000 */
[----:B------:R-:W-:Y:S06]  /*1b40*/  BRA `(.L_x_85) ;  /* 0x0000000000447947 */ /* 0x000fec0003800000 */
.L_x_84:
[----:B------:R-:W-:-:S14]  /*1b50*/  DSETP.NAN.AND P0, PT, R22, R22, PT ;  /* 0x000000161600722a */ /* 0x000fdc0003f08000 */
[----:B------:R-:W-:Y:S05]  /*1b60*/  @P0 BRA `(.L_x_86) ;  /* 0x0000000000340947 */ /* 0x000fea0003800000 */
[----:B------:R-:W-:Y:S01]  /*1b70*/  ISETP.NE.AND P0, PT, R30, R35, PT ;  /* 0x000000231e00720c */ /* 0x000fe20003f05270 */
[----:B------:R-:W-:Y:S01]  /*1b80*/  IMAD.MOV.U32 R33, RZ, RZ, -0x80000 ;  /* 0xfff80000ff217424 */ /* 0x000fe200078e00ff */
[----:B------:R-:W-:-:S11]  /*1b90*/  MOV R32, 0x0 ;  /* 0x0000000000207802 */ /* 0x000fd60000000f00 */
[----:B------:R-:W-:Y:S05]  /*1ba0*/  @!P0 BRA `(.L_x_85) ;  /* 0x00000000002c8947 */ /* 0x000fea0003800000 */
[----:B------:R-:W-:Y:S02]  /*1bb0*/  ISETP.NE.AND P0, PT, R30, 0x7ff00000, PT ;  /* 0x7ff000001e00780c */ /* 0x000fe40003f05270 */
[----:B------:R-:W-:Y:S02]  /*1bc0*/  LOP3.LUT R22, R23, 0x3fe00000, RZ, 0x3c, !PT ;  /* 0x3fe0000017167812 */ /* 0x000fe400078e3cff */
[----:B------:R-:W-:Y:S02]  /*1bd0*/  ISETP.EQ.OR P0, PT, R35, RZ, !P0 ;  /* 0x000000ff2300720c */ /* 0x000fe40004702670 */
[----:B------:R-:W-:-:S11]  /*1be0*/  LOP3.LUT R33, R22, 0x80000000, RZ, 0xc0, !PT ;  /* 0x8000000016217812 */ /* 0x000fd600078ec0ff */
[----:B------:R-:W-:Y:S01]  /*1bf0*/  @P0 LOP3.LUT R20, R33, 0x7ff00000, RZ, 0xfc, !PT ;  /* 0x7ff0000021140812 */ /* 0x000fe200078efcff */
[----:B------:R-:W-:Y:S01]  /*1c00*/  @!P0 IMAD.MOV.U32 R32, RZ, RZ, RZ ;  /* 0x000000ffff208224 */ /* 0x000fe200078e00ff */
[----:B------:R-:W-:-:S03]  /*1c10*/  @P0 MOV R32, RZ ;  /* 0x000000ff00200202 */ /* 0x000fc60000000f00 */
[----:B------:R-:W-:Y:S01]  /*1c20*/  @P0 IMAD.MOV.U32 R33, RZ, RZ, R20 ;  /* 0x000000ffff210224 */ /* 0x000fe200078e0014 */
[----:B------:R-:W-:Y:S06]  /*1c30*/  BRA `(.L_x_85) ;  /* 0x0000000000087947 */ /* 0x000fec0003800000 */
.L_x_86:
[----:B------:R-:W-:Y:S01]  /*1c40*/  LOP3.LUT R33, R23, 0x80000, RZ, 0xfc, !PT ;  /* 0x0008000017217812 */ /* 0x000fe200078efcff */
[----:B------:R-:W-:-:S07]  /*1c50*/  IMAD.MOV.U32 R32, RZ, RZ, R22 ;  /* 0x000000ffff207224 */ /* 0x000fce00078e0016 */
.L_x_85:
[----:B------:R-:W-:Y:S01]  /*1c60*/  MOV R20, R12 ;  /* 0x0000000c00147202 */ /* 0x000fe20000000f00 */
[----:B------:R-:W-:-:S04]  /*1c70*/  IMAD.MOV.U32 R21, RZ, RZ, 0x0 ;  /* 0x00000000ff157424 */ /* 0x000fc800078e00ff */
[----:B------:R-:W-:Y:S05]  /*1c80*/  RET.REL.NODEC R20 `(_Z6energyP7double4S0_P6float4Pdjjjdd) ;  /* 0xffffffe014dc7950 */ /* 0x000fea0003c3ffff */
        .weak           $__internal_3_$__cuda_sm20_drsqrt_f64_slowpath_v2
        .type           $__internal_3_$__cuda_sm20_drsqrt_f64_slowpath_v2,@function
        .size           $__internal_3_$__cuda_sm20_drsqrt_f64_slowpath_v2,(.L_x_102 - $__internal_3_$__cuda_sm20_drsqrt_f64_slowpath_v2)
$__internal_3_$__cuda_sm20_drsqrt_f64_slowpath_v2:
        /* <DEDUP_REMOVED lines=14> */
[----:B------:R-:W-:Y:S01]  /*1d70*/  IMAD.MOV.U32 R22, RZ, RZ, RZ ;  /* 0x000000ffff167224 */ /* 0x000fe200078e00ff */
[----:B------:R-:W-:Y:S01]  /*1d80*/  MOV R13, 0x3fd80000 ;  /* 0x3fd80000000d7802 */ /* 0x000fe20000000f00 */
[----:B------:R-:W-:-:S03]  /*1d90*/  IMAD.MOV.U32 R12, RZ, RZ, 0x0 ;  /* 0x00000000ff0c7424 */ /* 0x000fc600078e00ff */
[----:B------:R-:W0:Y:S02]  /*1da0*/  MUFU.RSQ64H R23, R37 ;  /* 0x0000002500177308 */ /* 0x000e240000001c00 */
[----:B0-----:R-:W-:-:S08]  /*1db0*/  DMUL R16, R22, R22 ;  /* 0x0000001616107228 */ /* 0x001fd00000000000 */
[----:B------:R-:W-:-:S08]  /*1dc0*/  DFMA R16, R36, -R16, 1 ;  /* 0x3ff000002410742b */ /* 0x000fd00000000810 */
[----:B------:R-:W-:Y:S02]  /*1dd0*/  DFMA R12, R16, R12, 0.5 ;  /* 0x3fe00000100c742b */ /* 0x000fe4000000000c */
[----:B------:R-:W-:-:S08]  /*1de0*/  DMUL R16, R22, R16 ;  /* 0x0000001016107228 */ /* 0x000fd00000000000 */
[----:B------:R-:W-:-:S08]  /*1df0*/  DFMA R16, R12, R16, R22 ;  /* 0x000000100c10722b */ /* 0x000fd00000000016 */
[----:B------:R-:W-:Y:S01]  /*1e00*/  DMUL R16, R16, 134217728 ;  /* 0x41a0000010107828 */ /* 0x000fe20000000000 */
[----:B------:R-:W-:Y:S10]  /*1e10*/  BRA `(.L_x_90) ;  /* 0x0000000000107947 */ /* 0x000ff40003800000 */
.L_x_89:
[----:B------:R-:W-:Y:S01]  /*1e20*/  DADD R16, R12, R12 ;  /* 0x000000000c107229 */ /* 0x000fe2000000000c */
[----:B------:R-:W-:Y:S10]  /*1e30*/  BRA `(.L_x_90) ;  /* 0x0000000000087947 */ /* 0x000ff40003800000 */
.L_x_88:
[----:B------:R-:W-:Y:S01]  /*1e40*/  LOP3.LUT R17, R15, 0x7ff00000, RZ, 0xfc, !PT ;  /* 0x7ff000000f117812 */ /* 0x000fe200078efcff */
[----:B------:R-:W-:-:S07]  /*1e50*/  IMAD.MOV.U32 R16, RZ, RZ, RZ ;  /* 0x000000ffff107224 */ /* 0x000fce00078e00ff */
.L_x_90:
[----:B------:R-:W-:Y:S05]  /*1e60*/  BSYNC.RECONVERGENT B0 ;  /* 0x0000000000007941 */ /* 0x000fea0003800200 */
.L_x_87:
[----:B------:R-:W-:Y:S01]  /*1e70*/  IMAD.MOV.U32 R15, RZ, RZ, 0x0 ;  /* 0x00000000ff0f7424 */ /* 0x000fe200078e00ff */
[----:B------:R-:W-:Y:S01]  /*1e80*/  MOV R13, R17 ;  /* 0x00000011000d7202 */ /* 0x000fe20000000f00 */
[----:B------:R-:W-:Y:S02]  /*1e90*/  IMAD.MOV.U32 R12, RZ, RZ, R16 ;  /* 0x000000ffff0c7224 */ /* 0x000fe400078e0010 */
[----:B------:R-:W-:Y:S05]  /*1ea0*/  RET.REL.NODEC R14 `(_Z6energyP7double4S0_P6float4Pdjjjdd) ;  /* 0xffffffe00e547950 */ /* 0x000fea0003c3ffff */
.L_x_91:
        /* <DEDUP_REMOVED lines=13> */
.L_x_102:


//--------------------- .text._Z10repositionP7double4S0_jm --------------------------
	.section	.text._Z10repositionP7double4S0_jm,"ax",@progbits
	.align	128
        .global         _Z10repositionP7double4S0_jm
        .type           _Z10repositionP7double4S0_jm,@function
        .size           _Z10repositionP7double4S0_jm,(.L_x_106 - _Z10repositionP7double4S0_jm)
        .other          _Z10repositionP7double4S0_jm,@"STO_CUDA_ENTRY STV_DEFAULT"
_Z10repositionP7double4S0_jm:
.text._Z10repositionP7double4S0_jm:
[----:B------:R-:W-:Y:S01]  /*0000*/  LDC R1, c[0x0][0x37c] ;  /* 0x0000df00ff017b82 */ /* 0x000fe20000000800 */
[----:B------:R-:W0:Y:S07]  /*0010*/  S2R R15, SR_TID.X ;  /* 0x00000000000f7919 */ /* 0x000e2e0000002100 */
[----:B------:R-:W0:Y:S01]  /*0020*/  S2UR UR4, SR_CTAID.X ;  /* 0x00000000000479c3 */ /* 0x000e220000002500 */
[----:B------:R-:W1:Y:S07]  /*0030*/  LDCU.64 UR6, c[0x0][0x398] ;  /* 0x00007300ff0677ac */ /* 0x000e6e0008000a00 */
[----:B------:R-:W0:Y:S02]  /*0040*/  LDC R14, c[0x0][0x360] ;  /* 0x0000d800ff0e7b82 */ /* 0x000e240000000800 */
[----:B0-----:R-:W-:-:S05]  /*0050*/  IMAD R14, R14, UR4, R15 ;  /* 0x000000040e0e7c24 */ /* 0x001fca000f8e020f */
[----:B-1----:R-:W-:-:S04]  /*0060*/  ISETP.GE.U32.AND P0, PT, R14, UR6, PT ;  /* 0x000000060e007c0c */ /* 0x002fc8000bf06070 */
[----:B------:R-:W-:-:S13]  /*0070*/  ISETP.GE.U32.AND.EX P0, PT, RZ, UR7, PT, P0 ;  /* 0x00000007ff007c0c */ /* 0x000fda000bf06100 */
[----:B------:R-:W-:Y:S05]  /*0080*/  @P0 EXIT ;  /* 0x000000000000094d */ /* 0x000fea0003800000 */
[----:B------:R-:W0:Y:S01]  /*0090*/  LDCU.128 UR8, c[0x0][0x380] ;  /* 0x00007000ff0877ac */ /* 0x000e220008000c00 */
[----:B------:R-:W1:Y:S01]  /*00a0*/  LDC R3, c[0x0][0x390] ;  /* 0x0000e400ff037b82 */ /* 0x000e620000000800 */
[----:B------:R-:W2:Y:S01]  /*00b0*/  LDCU.64 UR4, c[0x0][0x358] ;  /* 0x00006b00ff0477ac */ /* 0x000ea20008000a00 */
[----:B0-----:R-:W-:-:S04]  /*00c0*/  LEA R12, P0, R14, UR8, 0x5 ;  /* 0x000000080e0c7c11 */ /* 0x001fc8000f8028ff */
[----:B------:R-:W-:-:S05]  /*00d0*/  LEA.HI.X R13, R14, UR9, RZ, 0x5, P0 ;  /* 0x000000090e0d7c11 */ /* 0x000fca00080f2cff */
[----:B--2---:R-:W2:Y:S04]  /*00e0*/  LDG.E.128 R4, desc[UR4][R12.64] ;  /* 0x000000040c047981 */ /* 0x004ea8000c1e1d00 */
[----:B------:R-:W3:Y:S01]  /*00f0*/  LDG.E.128 R8, desc[UR4][R12.64+0x10] ;  /* 0x000010040c087981 */ /* 0x000ee2000c1e1d00 */
[----:B------:R-:W-:Y:S02]  /*0100*/  IMAD.MOV.U32 R15, RZ, RZ, RZ ;  /* 0x000000ffff0f7224 */ /* 0x000fe400078e00ff */
[----:B-1----:R-:W-:-:S04]  /*0110*/  IMAD.WIDE.U32 R14, R3, UR6, R14 ;  /* 0x00000006030e7c25 */ /* 0x002fc8000f8e000e */
[----:B------:R-:W-:Y:S01]  /*0120*/  IMAD R3, R3, UR7, R15 ;  /* 0x0000000703037c24 */ /* 0x000fe2000f8e020f */
[----:B------:R-:W-:-:S04]  /*0130*/  LEA R2, P0, R14, UR10, 0x5 ;  /* 0x0000000a0e027c11 */ /* 0x000fc8000f8028ff */
[----:B------:R-:W-:-:S05]  /*0140*/  LEA.HI.X R3, R14, UR11, R3, 0x5, P0 ;  /* 0x0000000b0e037c11 */ /* 0x000fca00080f2c03 */
[----:B--2---:R-:W-:Y:S04]  /*0150*/  STG.E.128 desc[UR4][R2.64], R4 ;  /* 0x0000000402007986 */ /* 0x004fe8000c101d04 */
[----:B---3--:R-:W-:Y:S01]  /*0160*/  STG.E.128 desc[UR4][R2.64+0x10], R8 ;  /* 0x0000100802007986 */ /* 0x008fe2000c101d04 */
[----:B------:R-:W-:Y:S05]  /*0170*/  EXIT ;  /* 0x000000000000794d */ /* 0x000fea0003800000 */
.L_x_92:
        /* <DEDUP_REMOVED lines=16> */
.L_x_106:


//--------------------- .text._Z6reduceP7double4jj --------------------------
	.section	.text._Z6reduceP7double4jj,"ax",@progbits
	.align	128
        .global         _Z6reduceP7double4jj
        .type           _Z6reduceP7double4jj,@function
        .size           _Z6reduceP7double4jj,(.L_x_107 - _Z6reduceP7double4jj)
        .other          _Z6reduceP7double4jj,@"STO_CUDA_ENTRY STV_DEFAULT"
_Z6reduceP7double4jj:
.text._Z6reduceP7double4jj:
[----:B------:R-:W-:Y:S01]  /*0000*/  LDC R1, c[0x0][0x37c] ;  /* 0x0000df00ff017b82 */ /* 0x000fe20000000800 */
[----:B------:R-:W0:Y:S07]  /*0010*/  S2R R0, SR_TID.X ;  /* 0x0000000000007919 */ /* 0x000e2e0000002100 */
[----:B------:R-:W0:Y:S01]  /*0020*/  S2UR UR4, SR_CTAID.X ;  /* 0x00000000000479c3 */ /* 0x000e220000002500 */
[----:B------:R-:W1:Y:S07]  /*0030*/  LDCU.64 UR6, c[0x0][0x358] ;  /* 0x00006b00ff0677ac */ /* 0x000e6e0008000a00 */
[----:B------:R-:W2:Y:S08]  /*0040*/  LDC.64 R4, c[0x0][0x388] ;  /* 0x0000e200ff047b82 */ /* 0x000eb00000000a00 */
[----:B------:R-:W0:Y:S08]  /*0050*/  LDC R3, c[0x0][0x360] ;  /* 0x0000d800ff037b82 */ /* 0x000e300000000800 */
[----:B------:R-:W3:Y:S01]  /*0060*/  LDC.64 R18, c[0x0][0x380] ;  /* 0x0000e000ff127b82 */ /* 0x000ee20000000a00 */
[----:B--2---:R-:W-:-:S02]  /*0070*/  IMAD R2, R5, R4, RZ ;  /* 0x0000000405027224 */ /* 0x004fc400078e02ff */
[----:B0-----:R-:W-:-:S05]  /*0080*/  IMAD R3, R3, UR4, R0 ;  /* 0x0000000403037c24 */ /* 0x001fca000f8e0200 */
[----:B------:R-:W-:Y:S01]  /*0090*/  LEA.HI R5, R2, R3, RZ, 0x1f ;  /* 0x0000000302057211 */ /* 0x000fe200078ff8ff */
[----:B---3--:R-:W-:-:S04]  /*00a0*/  IMAD.WIDE.U32 R2, R3, 0x20, R18 ;  /* 0x0000002003027825 */ /* 0x008fc800078e0012 */
[----:B------:R-:W-:Y:S01]  /*00b0*/  IMAD.WIDE.U32 R18, R5, 0x20, R18 ;  /* 0x0000002005127825 */ /* 0x000fe200078e0012 */
[----:B-1----:R-:W2:Y:S04]  /*00c0*/  LDG.E.128 R12, desc[UR6][R2.64] ;  /* 0x00000006020c7981 */ /* 0x002ea8000c1e1d00 */
[----:B------:R-:W2:Y:S04]  /*00d0*/  LDG.E.128 R4, desc[UR6][R18.64] ;  /* 0x0000000612047981 */ /* 0x000ea8000c1e1d00 */
[----:B------:R-:W3:Y:S04]  /*00e0*/  LDG.E.64 R16, desc[UR6][R2.64+0x10] ;  /* 0x0000100602107981 */ /* 0x000ee8000c1e1b00 */
[----:B------:R-:W3:Y:S01]  /*00f0*/  LDG.E.128 R8, desc[UR6][R18.64+0x10] ;  /* 0x0000100612087981 */ /* 0x000ee2000c1e1d00 */
[----:B------:R-:W0:Y:S01]  /*0100*/  S2UR UR5, SR_CgaCtaId ;  /* 0x00000000000579c3 */ /* 0x000e220000008800 */
[----:B------:R-:W-:-:S02]  /*0110*/  UMOV UR4, 0x400 ;  /* 0x0000040000047882 */ /* 0x000fc40000000000 */
[----:B0-----:R-:W-:-:S06]  /*0120*/  ULEA UR4, UR5, UR4, 0x18 ;  /* 0x0000000405047291 */ /* 0x001fcc000f8ec0ff */
[----:B------:R-:W-:Y:S01]  /*0130*/  LEA R21, R0, UR4, 0x5 ;  /* 0x0000000400157c11 */ /* 0x000fe2000f8e28ff */
[----:B--2---:R-:W-:-:S04]  /*0140*/  DADD R12, R12, R4 ;  /* 0x000000000c0c7229 */ /* 0x004fc80000000004 */
[----:B------:R-:W-:Y:S01]  /*0150*/  STS.128 [R21], R4 ;  /* 0x0000000415007388 */ /* 0x000fe20000000c00 */
[----:B------:R-:W-:Y:S02]  /*0160*/  DADD R14, R14, R6 ;  /* 0x000000000e0e7229 */ /* 0x000fe40000000006 */
[----:B---3--:R-:W-:Y:S01]  /*0170*/  DADD R16, R16, R8 ;  /* 0x0000000010107229 */ /* 0x008fe20000000008 */
[----:B------:R-:W-:Y:S04]  /*0180*/  STS.128 [R21+0x10], R8 ;  /* 0x0000100815007388 */ /* 0x000fe80000000c00 */
[----:B------:R-:W-:Y:S04]  /*0190*/  STG.E.128 desc[UR6][R2.64], R12 ;  /* 0x0000000c02007986 */ /* 0x000fe8000c101d06 */
[----:B------:R-:W-:Y:S01]  /*01a0*/  STG.E.64 desc[UR6][R2.64+0x10], R16 ;  /* 0x0000101002007986 */ /* 0x000fe2000c101b06 */
[----:B------:R-:W-:Y:S05]  /*01b0*/  EXIT ;  /* 0x000000000000794d */ /* 0x000fea0003800000 */
.L_x_93:
        /* <DEDUP_REMOVED lines=12> */
.L_x_107:


//--------------------- .text._Z9PredictordP7double4P6float4S2_S0_S0_PdS0_S0_S0_S0_iPiij --------------------------
	.section	.text._Z9PredictordP7double4P6float4S2_S0_S0_PdS0_S0_S0_S0_iPiij,"ax",@progbits
	.align	128
        .global         _Z9PredictordP7double4P6float4S2_S0_S0_PdS0_S0_S0_S0_iPiij
        .type           _Z9PredictordP7double4P6float4S2_S0_S0_PdS0_S0_S0_S0_iPiij,@function
        .size           _Z9PredictordP7double4P6float4S2_S0_S0_PdS0_S0_S0_S0_iPiij,(.L_x_108 - _Z9PredictordP7double4P6float4S2_S0_S0_PdS0_S0_S0_S0_iPiij)
        .other          _Z9PredictordP7double4P6float4S2_S0_S0_PdS0_S0_S0_S0_iPiij,@"STO_CUDA_ENTRY STV_DEFAULT"
_Z9PredictordP7double4P6float4S2_S0_S0_PdS0_S0_S0_S0_iPiij:
.text._Z9PredictordP7double4P6float4S2_S0_S0_PdS0_S0_S0_S0_iPiij:
[----:B------:R-:W-:Y:S01]  /*0000*/  LDC R1, c[0x0][0x37c] ;  /* 0x0000df00ff017b82 */ /* 0x000fe20000000800 */
[----:B------:R-:W0:Y:S07]  /*0010*/  S2R R3, SR_TID.X ;  /* 0x0000000000037919 */ /* 0x000e2e0000002100 */
[----:B------:R-:W0:Y:S01]  /*0020*/  S2UR UR4, SR_CTAID.X ;  /* 0x00000000000479c3 */ /* 0x000e220000002500 */
[----:B------:R-:W1:Y:S01]  /*0030*/  LDCU UR5, c[0x0][0x3d8] ;  /* 0x00007b00ff0577ac */ /* 0x000e620008000800 */
[----:B------:R-:W-:Y:S01]  /*0040*/  BSSY.RECONVERGENT B0, `(.L_x_94) ;  /* 0x0000010000007945 */ /* 0x000fe20003800200 */
[----:B------:R-:W1:Y:S05]  /*0050*/  LDCU UR8, c[0x0][0x3e8] ;  /* 0x00007d00ff0877ac */ /* 0x000e6a0008000800 */
[----:B------:R-:W0:Y:S01]  /*0060*/  LDC R4, c[0x0][0x360] ;  /* 0x0000d800ff047b82 */ /* 0x000e220000000800 */
[----:B------:R-:W2:Y:S01]  /*0070*/  LDCU.64 UR6, c[0x0][0x358] ;  /* 0x00006b00ff0677ac */ /* 0x000ea20008000a00 */
[----:B0-----:R-:W-:Y:S01]  /*0080*/  IMAD R4, R4, UR4, R3 ;  /* 0x0000000404047c24 */ /* 0x001fe2000f8e0203 */
[----:B-1----:R-:W-:-:S04]  /*0090*/  UIADD3 UR4, UPT, UPT, UR5, UR8, URZ ;  /* 0x0000000805047290 */ /* 0x002fc8000fffe0ff */
[----:B------:R-:W-:-:S04]  /*00a0*/  IADD3 R0, PT, PT, R4, UR5, RZ ;  /* 0x0000000504007c10 */ /* 0x000fc8000fffe0ff */
[----:B------:R-:W-:-:S13]  /*00b0*/  ISETP.GE.AND P0, PT, R0, UR4, PT ;  /* 0x0000000400007c0c */ /* 0x000fda000bf06270 */
[----:B--2---:R-:W-:Y:S05]  /*00c0*/  @!P0 BRA `(.L_x_95) ;  /* 0x00000000001c8947 */ /* 0x004fea0003800000 */
[----:B------:R-:W0:Y:S01]  /*00d0*/  LDC.64 R2, c[0x0][0x3e0] ;  /* 0x0000f800ff027b82 */ /* 0x000e220000000a00 */
[----:B------:R-:W-:-:S05]  /*00e0*/  IADD3 R5, PT, PT, R4, -UR8, RZ ;  /* 0x8000000804057c10 */ /* 0x000fca000fffe0ff */
[----:B0-----:R-:W-:-:S05]  /*00f0*/  IMAD.WIDE R2, R5, 0x4, R2 ;  /* 0x0000000405027825 */ /* 0x001fca00078e0202 */
[----:B------:R-:W2:Y:S02]  /*0100*/  LDG.E R0, desc[UR6][R2.64] ;  /* 0x0000000602007981 */ /* 0x000ea4000c1e1900 */
[C---:B--2---:R-:W-:Y:S02]  /*0110*/  ISETP.GE.AND P0, PT, R0.reuse, UR4, PT ;  /* 0x0000000400007c0c */ /* 0x044fe4000bf06270 */
[----:B------:R-:W-:-:S13]  /*0120*/  ISETP.GE.AND P1, PT, R0, UR5, PT ;  /* 0x0000000500007c0c */ /* 0x000fda000bf26270 */
[----:B------:R-:W-:Y:S05]  /*0130*/  @!P0 EXIT P1 ;  /* 0x000000000000894d */ /* 0x000fea0000800000 */
.L_x_95:
[----:B------:R-:W-:Y:S05]  /*0140*/  BSYNC.RECONVERGENT B0 ;  /* 0x0000000000007941 */ /* 0x000fea0003800200 */
.L_x_94:
[----:B------:R-:W-:-:S13]  /*0150*/  ISETP.GE.AND P0, PT, R0, RZ, PT ;  /* 0x000000ff0000720c */ /* 0x000fda0003f06270 */
[----:B------:R-:W-:Y:S05]  /*0160*/  @!P0 EXIT ;  /* 0x000000000000894d */ /* 0x000fea0003800000 */
[----:B------:R-:W0:Y:S08]  /*0170*/  LDC.64 R38, c[0x0][0x3b0] ;  /* 0x0000ec00ff267b82 */ /* 0x000e300000000a00 */
[----:B------:R-:W1:Y:S08]  /*0180*/  LDC.64 R42, c[0x0][0x3a8] ;  /* 0x0000ea00ff2a7b82 */ /* 0x000e700000000a00 */
[----:B------:R-:W2:Y:S08]  /*0190*/  LDC.64 R44, c[0x0][0x3b8] ;  /* 0x0000ee00ff2c7b82 */ /* 0x000eb00000000a00 */
[----:B------:R-:W3:Y:S01]  /*01a0*/  LDC.64 R36, c[0x0][0x3a0] ;  /* 0x0000e800ff247b82 */ /* 0x000ee20000000a00 */
[----:B0-----:R-:W-:-:S06]  /*01b0*/  IMAD.WIDE.U32 R38, R0, 0x8, R38 ;  /* 0x0000000800267825 */ /* 0x001fcc00078e0026 */
[----:B------:R-:W4:Y:S01]  /*01c0*/  LDG.E.64 R38, desc[UR6][R38.64] ;  /* 0x0000000626267981 */ /* 0x000f22000c1e1b00 */
[----:B------:R-:W0:Y:S08]  /*01d0*/  LDC.64 R48, c[0x0][0x3c0] ;  /* 0x0000f000ff307b82 */ /* 0x000e300000000a00 */
[----:B------:R-:W5:Y:S01]  /*01e0*/  LDC.64 R50, c[0x0][0x3c8] ;  /* 0x0000f200ff327b82 */ /* 0x000f620000000a00 */
[----:B-1----:R-:W-:-:S04]  /*01f0*/  IMAD.WIDE.U32 R42, R0, 0x20, R42 ;  /* 0x00000020002a7825 */ /* 0x002fc800078e002a */
[C---:B--2---:R-:W-:Y:S01]  /*0200*/  IMAD.WIDE.U32 R44, R0.reuse, 0x20, R44 ;  /* 0x00000020002c7825 */ /* 0x044fe200078e002c */
[----:B------:R-:W2:Y:S02]  /*0210*/  LDG.E.64 R30, desc[UR6][R42.64+0x10] ;  /* 0x000010062a1e7981 */ /* 0x000ea4000c1e1b00 */
[----:B------:R-:W1:Y:S02]  /*0220*/  LDC.64 R52, c[0x0][0x3d0] ;  /* 0x0000f400ff347b82 */ /* 0x000e640000000a00 */
[----:B------:R-:W2:Y:S01]  /*0230*/  LDG.E.64 R2, desc[UR6][R44.64+0x10] ;  /* 0x000010062c027981 */ /* 0x000ea2000c1e1b00 */
[----:B---3--:R-:W-:-:S03]  /*0240*/  IMAD.WIDE.U32 R36, R0, 0x20, R36 ;  /* 0x0000002000247825 */ /* 0x008fc600078e0024 */
[----:B------:R-:W3:Y:S01]  /*0250*/  LDG.E.128 R4, desc[UR6][R42.64] ;  /* 0x000000062a047981 */ /* 0x000ee2000c1e1d00 */
[----:B0-----:R-:W-:-:S03]  /*0260*/  IMAD.WIDE.U32 R48, R0, 0x20, R48 ;  /* 0x0000002000307825 */ /* 0x001fc600078e0030 */
[----:B------:R-:W3:Y:S04]  /*0270*/  LDG.E.64 R40, desc[UR6][R36.64+0x10] ;  /* 0x0000100624287981 */ /* 0x000ee8000c1e1b00 */
[----:B------:R0:W3:Y:S04]  /*0280*/  LDG.E.128 R12, desc[UR6][R36.64] ;  /* 0x00000006240c7981 */ /* 0x0000e8000c1e1d00 */
[----:B------:R-:W3:Y:S01]  /*0290*/  LDG.E.64 R28, desc[UR6][R48.64+0x10] ;  /* 0x00001006301c7981 */ /* 0x000ee2000c1e1b00 */
[----:B-----5:R-:W-:-:S03]  /*02a0*/  IMAD.WIDE.U32 R50, R0, 0x20, R50 ;  /* 0x0000002000327825 */ /* 0x020fc600078e0032 */
[----:B------:R5:W3:Y:S01]  /*02b0*/  LDG.E.128 R20, desc[UR6][R44.64] ;  /* 0x000000062c147981 */ /* 0x000ae2000c1e1d00 */
[----:B-1----:R-:W-:Y:S01]  /*02c0*/  IMAD.WIDE.U32 R52, R0, 0x20, R52 ;  /* 0x0000002000347825 */ /* 0x002fe200078e0034 */
[----:B0-----:R-:W4:Y:S02]  /*02d0*/  LDC.64 R36, c[0x0][0x380] ;  /* 0x0000e000ff247b82 */ /* 0x001f240000000a00 */
[----:B------:R-:W3:Y:S04]  /*02e0*/  LDG.E.64 R34, desc[UR6][R50.64+0x10] ;  /* 0x0000100632227981 */ /* 0x000ee8000c1e1b00 */
[----:B------:R-:W3:Y:S04]  /*02f0*/  LDG.E.64 R32, desc[UR6][R52.64+0x10] ;  /* 0x0000100634207981 */ /* 0x000ee8000c1e1b00 */
[----:B------:R0:W3:Y:S04]  /*0300*/  LDG.E.128 R24, desc[UR6][R48.64] ;  /* 0x0000000630187981 */ /* 0x0000e8000c1e1d00 */
[----:B------:R1:W3:Y:S04]  /*0310*/  LDG.E.128 R8, desc[UR6][R50.64] ;  /* 0x0000000632087981 */ /* 0x0002e8000c1e1d00 */
[----:B------:R-:W3:Y:S01]  /*0320*/  LDG.E.128 R16, desc[UR6][R52.64] ;  /* 0x0000000634107981 */ /* 0x000ee2000c1e1d00 */
[----:B------:R-:W-:Y:S01]  /*0330*/  UMOV UR4, 0x55555555 ;  /* 0x5555555500047882 */ /* 0x000fe20000000000 */
[----:B------:R-:W-:Y:S01]  /*0340*/  UMOV UR5, 0x3fc55555 ;  /* 0x3fc5555500057882 */ /* 0x000fe20000000000 */
[----:B----4-:R-:W-:-:S08]  /*0350*/  DADD R38, -R38, R36 ;  /* 0x0000000026267229 */ /* 0x010fd00000000124 */
[----:B------:R-:W-:-:S08]  /*0360*/  DMUL R42, R38, R38 ;  /* 0x00000026262a7228 */ /* 0x000fd00000000000 */
[----:B-----5:R-:W-:Y:S02]  /*0370*/  DMUL R44, R38, R42 ;  /* 0x0000002a262c7228 */ /* 0x020fe40000000000 */
[----:B------:R-:W-:Y:S02]  /*0380*/  DMUL R36, R42, 0.5 ;  /* 0x3fe000002a247828 */ /* 0x000fe40000000000 */
[C---:B--2---:R-:W-:Y:S02]  /*0390*/  DFMA R46, R38.reuse, R2, R30 ;  /* 0x00000002262e722b */ /* 0x044fe4000000001e */
[----:B---3--:R-:W-:Y:S02]  /*03a0*/  DFMA R30, R38, R30, R40 ;  /* 0x0000001e261e722b */ /* 0x008fe40000000028 */
[----:B------:R-:W-:Y:S02]  /*03b0*/  DMUL R40, R44, UR4 ;  /* 0x000000042c287c28 */ /* 0x000fe40008000000 */
[----:B0-----:R-:W-:-:S02]  /*03c0*/  DFMA R48, R38, R4, R12 ;  /* 0x000000042630722b */ /* 0x001fc4000000000c */
[----:B------:R-:W-:Y:S02]  /*03d0*/  DMUL R12, R42, R42 ;  /* 0x0000002a2a0c7228 */ /* 0x000fe40000000000 */
[----:B------:R-:W-:Y:S01]  /*03e0*/  DFMA R46, R36, R28, R46 ;  /* 0x0000001c242e722b */ /* 0x000fe2000000002e */
[----:B------:R-:W-:Y:S01]  /*03f0*/  UMOV UR5, 0x3fa55555 ;  /* 0x3fa5555500057882 */ /* 0x000fe20000000000 */
[C---:B------:R-:W-:Y:S02]  /*0400*/  DFMA R44, R38.reuse, R6, R14 ;  /* 0x00000006262c722b */ /* 0x040fe4000000000e */
[----:B------:R-:W-:Y:S02]  /*0410*/  DFMA R42, R38, R20, R4 ;  /* 0x00000014262a722b */ /* 0x000fe40000000004 */
[----:B------:R-:W-:Y:S02]  /*0420*/  DMUL R14, R12, UR4 ;  /* 0x000000040c0e7c28 */ /* 0x000fe40008000000 */
[----:B------:R-:W-:-:S02]  /*0430*/  DFMA R46, R40, R34, R46 ;  /* 0x00000022282e722b */ /* 0x000fc4000000002e */
[----:B------:R-:W-:Y:S02]  /*0440*/  DFMA R6, R38, R22, R6 ;  /* 0x000000162606722b */ /* 0x000fe40000000006 */
[----:B------:R-:W-:Y:S02]  /*0450*/  DFMA R30, R36, R2, R30 ;  /* 0x00000002241e722b */ /* 0x000fe4000000001e */
[----:B------:R-:W-:Y:S02]  /*0460*/  DFMA R2, R38, R28, R2 ;  /* 0x0000001c2602722b */ /* 0x000fe40000000002 */
[----:B------:R-:W-:Y:S02]  /*0470*/  DFMA R4, R36, R20, R48 ;  /* 0x000000142404722b */ /* 0x000fe40000000030 */
[----:B-1----:R-:W-:Y:S02]  /*0480*/  DFMA R50, R14, R32, R46 ;  /* 0x000000200e32722b */ /* 0x002fe4000000002e */
[----:B------:R-:W-:-:S02]  /*0490*/  DFMA R44, R36, R22, R44 ;  /* 0x00000016242c722b */ /* 0x000fc4000000002c */
[C---:B------:R-:W-:Y:S02]  /*04a0*/  DFMA R46, R36.reuse, R24, R42 ;  /* 0x00000018242e722b */ /* 0x040fe4000000002a */
[----:B------:R-:W-:Y:S02]  /*04b0*/  DFMA R42, R36, R26, R6 ;  /* 0x0000001a242a722b */ /* 0x000fe40000000006 */
[C---:B------:R-:W-:Y:S02]  /*04c0*/  DFMA R20, R38.reuse, R24, R20 ;  /* 0x000000182614722b */ /* 0x040fe40000000014 */
[C---:B------:R-:W-:Y:S02]  /*04d0*/  DFMA R22, R38.reuse, R26, R22 ;  /* 0x0000001a2616722b */ /* 0x040fe40000000016 */
[----:B------:R-:W-:Y:S02]  /*04e0*/  DMUL R12, R38, R12 ;  /* 0x0000000c260c7228 */ /* 0x000fe40000000000 */
[----:B------:R-:W-:-:S02]  /*04f0*/  DFMA R38, R36, R34, R2 ;  /* 0x000000222426722b */ /* 0x000fc40000000002 */
[C---:B------:R-:W-:Y:S01]  /*0500*/  DFMA R4, R40.reuse, R24, R4 ;  /* 0x000000182804722b */ /* 0x040fe20000000004 */
[----:B------:R-:W0:Y:S01]  /*0510*/  LDC.64 R2, c[0x0][0x398] ;  /* 0x0000e600ff027b82 */ /* 0x000e220000000a00 */
[C---:B------:R-:W-:Y:S02]  /*0520*/  DFMA R44, R40.reuse, R26, R44 ;  /* 0x0000001a282c722b */ /* 0x040fe4000000002c */
[C---:B------:R-:W-:Y:S02]  /*0530*/  DFMA R46, R40.reuse, R8, R46 ;  /* 0x00000008282e722b */ /* 0x040fe4000000002e */
[----:B------:R-:W-:-:S03]  /*0540*/  DFMA R42, R40, R10, R42 ;  /* 0x0000000a282a722b */ /* 0x000fc6000000002a */
[----:B------:R-:W1:Y:S01]  /*0550*/  LDC.64 R24, c[0x0][0x388] ;  /* 0x0000e200ff187b82 */ /* 0x000e620000000a00 */
[C---:B------:R-:W-:Y:S02]  /*0560*/  DFMA R48, R36.reuse, R8, R20 ;  /* 0x000000082430722b */ /* 0x040fe40000000014 */
[----:B------:R-:W-:-:S05]  /*0570*/  DFMA R22, R36, R10, R22 ;  /* 0x0000000a2416722b */ /* 0x000fca0000000016 */
[----:B------:R-:W2:Y:S01]  /*0580*/  LDC.64 R26, c[0x0][0x390] ;  /* 0x0000e400ff1a7b82 */ /* 0x000ea20000000a00 */
[C---:B------:R-:W-:Y:S02]  /*0590*/  DFMA R30, R40.reuse, R28, R30 ;  /* 0x0000001c281e722b */ /* 0x040fe4000000001e */
[----:B------:R-:W-:Y:S02]  /*05a0*/  DFMA R38, R40, R32, R38 ;  /* 0x000000202826722b */ /* 0x000fe40000000026 */
[C---:B------:R-:W-:Y:S02]  /*05b0*/  DFMA R46, R14.reuse, R16, R46 ;  /* 0x000000100e2e722b */ /* 0x040fe4000000002e */
[----:B------:R-:W-:Y:S02]  /*05c0*/  DFMA R42, R14, R18, R42 ;  /* 0x000000120e2a722b */ /* 0x000fe4000000002a */
[C---:B------:R-:W-:Y:S02]  /*05d0*/  DFMA R48, R40.reuse, R16, R48 ;  /* 0x000000102830722b */ /* 0x040fe40000000030 */
[----:B------:R-:W-:Y:S01]  /*05e0*/  DFMA R22, R40, R18, R22 ;  /* 0x000000122816722b */ /* 0x000fe20000000016 */
[----:B------:R-:W-:Y:S01]  /*05f0*/  UMOV UR4, 0x11111111 ;  /* 0x1111111100047882 */ /* 0x000fe20000000000 */
[----:B------:R-:W-:Y:S01]  /*0600*/  UMOV UR5, 0x3f811111 ;  /* 0x3f81111100057882 */ /* 0x000fe20000000000 */
[C---:B------:R-:W-:Y:S01]  /*0610*/  DFMA R4, R14.reuse, R8, R4 ;  /* 0x000000080e04722b */ /* 0x040fe20000000004 */
[----:B------:R-:W-:Y:S01]  /*0620*/  F2F.F32.F64 R20, R50 ;  /* 0x0000003200147310 */ /* 0x000fe20000301000 */
[----:B------:R-:W-:-:S02]  /*0630*/  DFMA R44, R14, R10, R44 ;  /* 0x0000000a0e2c722b */ /* 0x000fc4000000002c */
[----:B------:R-:W-:Y:S02]  /*0640*/  DMUL R12, R12, UR4 ;  /* 0x000000040c0c7c28 */ /* 0x000fe40008000000 */
[----:B------:R-:W-:-:S03]  /*0650*/  DFMA R30, R14, R34, R30 ;  /* 0x000000220e1e722b */ /* 0x000fc6000000001e */
[----:B------:R-:W-:Y:S08]  /*0660*/  F2F.F32.F64 R36, R46 ;  /* 0x0000002e00247310 */ /* 0x000ff00000301000 */
[----:B------:R-:W3:Y:S01]  /*0670*/  F2F.F32.F64 R37, R42 ;  /* 0x0000002a00257310 */ /* 0x000ee20000301000 */
[----:B------:R-:W-:-:S07]  /*0680*/  DFMA R16, R12, R16, R4 ;  /* 0x000000100c10722b */ /* 0x000fce0000000004 */
[----:B------:R-:W-:Y:S01]  /*0690*/  F2F.F32.F64 R6, R48 ;  /* 0x0000003000067310 */ /* 0x000fe20000301000 */
[----:B------:R-:W-:-:S07]  /*06a0*/  DFMA R18, R12, R18, R44 ;  /* 0x000000120c12722b */ /* 0x000fce000000002c */
[----:B------:R-:W4:Y:S01]  /*06b0*/  F2F.F32.F64 R7, R22 ;  /* 0x0000001600077310 */ /* 0x000f220000301000 */
[----:B------:R-:W-:-:S07]  /*06c0*/  DFMA R30, R12, R32, R30 ;  /* 0x000000200c1e722b */ /* 0x000fce000000001e */
[----:B------:R-:W5:Y:S01]  /*06d0*/  F2F.F32.F64 R39, R38 ;  /* 0x0000002600277310 */ /* 0x000f620000301000 */
[----:B-1----:R-:W-:-:S04]  /*06e0*/  IMAD.WIDE.U32 R24, R0, 0x20, R24 ;  /* 0x0000002000187825 */ /* 0x002fc800078e0018 */
[C---:B--2---:R-:W-:Y:S01]  /*06f0*/  IMAD.WIDE.U32 R26, R0.reuse, 0x10, R26 ;  /* 0x00000010001a7825 */ /* 0x044fe200078e001a */
[----:B------:R-:W-:Y:S03]  /*0700*/  STG.E.128 desc[UR6][R24.64], R16 ;  /* 0x0000001018007986 */ /* 0x000fe6000c101d06 */
[----:B0-----:R-:W-:Y:S01]  /*0710*/  IMAD.WIDE.U32 R2, R0, 0x10, R2 ;  /* 0x0000001000027825 */ /* 0x001fe200078e0002 */
[----:B------:R-:W-:Y:S04]  /*0720*/  STG.E.64 desc[UR6][R24.64+0x10], R30 ;  /* 0x0000101e18007986 */ /* 0x000fe8000c101b06 */
[----:B---3--:R-:W-:Y:S04]  /*0730*/  STG.E.64 desc[UR6][R26.64], R36 ;  /* 0x000000241a007986 */ /* 0x008fe8000c101b06 */
[----:B------:R-:W-:Y:S04]  /*0740*/  STG.E desc[UR6][R26.64+0x8], R20 ;  /* 0x000008141a007986 */ /* 0x000fe8000c101906 */
[----:B----4-:R-:W-:Y:S04]  /*0750*/  STG.E.64 desc[UR6][R2.64], R6 ;  /* 0x0000000602007986 */ /* 0x010fe8000c101b06 */
[----:B-----5:R-:W-:Y:S01]  /*0760*/  STG.E desc[UR6][R2.64+0x8], R39 ;  /* 0x0000082702007986 */ /* 0x020fe2000c101906 */
[----:B------:R-:W-:Y:S05]  /*0770*/  EXIT ;  /* 0x000000000000794d */ /* 0x000fea0003800000 */
.L_x_96:
        /* <DEDUP_REMOVED lines=16> */
.L_x_108:


//--------------------- .text._Z11initvectorsP7double4P6float4 --------------------------
	.section	.text._Z11initvectorsP7double4P6float4,"ax",@progbits
	.align	128
        .global         _Z11initvectorsP7double4P6float4
        .type           _Z11initvectorsP7double4P6float4,@function
        .size           _Z11initvectorsP7double4P6float4,(.L_x_109 - _Z11initvectorsP7double4P6float4)
        .other          _Z11initvectorsP7double4P6float4,@"STO_CUDA_ENTRY STV_DEFAULT"
_Z11initvectorsP7double4P6float4:
.text._Z11initvectorsP7double4P6float4:
[----:B------:R-:W-:Y:S01]  /*0000*/  LDC R1, c[0x0][0x37c] ;  /* 0x0000df00ff017b82 */ /* 0x000fe20000000800 */
[----:B------:R-:W0:Y:S07]  /*0010*/  S2R R0, SR_TID.X ;  /* 0x0000000000007919 */ /* 0x000e2e0000002100 */
[----:B------:R-:W0:Y:S01]  /*0020*/  S2UR UR6, SR_CTAID.X ;  /* 0x00000000000679c3 */ /* 0x000e220000002500 */
[----:B------:R-:W1:Y:S07]  /*0030*/  LDCU.64 UR4, c[0x0][0x358] ;  /* 0x00006b00ff0477ac */ /* 0x000e6e0008000a00 */
[----:B------:R-:W0:Y:S08]  /*0040*/  LDC R7, c[0x0][0x360] ;  /* 0x0000d800ff077b82 */ /* 0x000e300000000800 */
[----:B------:R-:W2:Y:S08]  /*0050*/  LDC.64 R2, c[0x0][0x380] ;  /* 0x0000e000ff027b82 */ /* 0x000eb00000000a00 */
[----:B------:R-:W3:Y:S01]  /*0060*/  LDC.64 R4, c[0x0][0x388] ;  /* 0x0000e200ff047b82 */ /* 0x000ee20000000a00 */
[----:B0-----:R-:W-:-:S04]  /*0070*/  IMAD R7, R7, UR6, R0 ;  /* 0x0000000607077c24 */ /* 0x001fc8000f8e0200 */
[----:B--2---:R-:W-:-:S05]  /*0080*/  IMAD.WIDE R2, R7, 0x20, R2 ;  /* 0x0000002007027825 */ /* 0x004fca00078e0202 */
[----:B-1----:R-:W-:Y:S01]  /*0090*/  STG.E.64 desc[UR4][R2.64+0x10], RZ ;  /* 0x000010ff02007986 */ /* 0x002fe2000c101b04 */
[----:B---3--:R-:W-:-:S03]  /*00a0*/  IMAD.WIDE R4, R7, 0x10, R4 ;  /* 0x0000001007047825 */ /* 0x008fc600078e0204 */
[----:B------:R-:W-:Y:S04]  /*00b0*/  STG.E.128 desc[UR4][R2.64], RZ ;  /* 0x000000ff02007986 */ /* 0x000fe8000c101d04 */
[----:B------:R-:W-:Y:S04]  /*00c0*/  STG.E desc[UR4][R4.64+0x8], RZ ;  /* 0x000008ff04007986 */ /* 0x000fe8000c101904 */
[----:B------:R-:W-:Y:S01]  /*00d0*/  STG.E.64 desc[UR4][R4.64], RZ ;  /* 0x000000ff04007986 */ /* 0x000fe2000c101b04 */
[----:B------:R-:W-:Y:S05]  /*00e0*/  EXIT ;  /* 0x000000000000794d */ /* 0x000fea0003800000 */
.L_x_97:
        /* <DEDUP_REMOVED lines=9> */
.L_x_109:


//--------------------- .text._Z11ReconstructPimP7double4S1_j --------------------------
	.section	.text._Z11ReconstructPimP7double4S1_j,"ax",@progbits
	.align	128
        .global         _Z11ReconstructPimP7double4S1_j
        .type           _Z11ReconstructPimP7double4S1_j,@function
        .size           _Z11ReconstructPimP7double4S1_j,(.L_x_110 - _Z11ReconstructPimP7double4S1_j)
        .other          _Z11ReconstructPimP7double4S1_j,@"STO_CUDA_ENTRY STV_DEFAULT"
_Z11ReconstructPimP7double4S1_j:
.text._Z11ReconstructPimP7double4S1_j:
        /* <DEDUP_REMOVED lines=9> */
[----:B------:R-:W0:Y:S01]  /*0090*/  LDC.64 R2, c[0x0][0x380] ;  /* 0x0000e000ff027b82 */ /* 0x000e220000000a00 */
[----:B------:R-:W1:Y:S07]  /*00a0*/  LDCU.64 UR4, c[0x0][0x358] ;  /* 0x00006b00ff0477ac */ /* 0x000e6e0008000a00 */
[----:B------:R-:W2:Y:S08]  /*00b0*/  LDC R0, c[0x0][0x3a0] ;  /* 0x0000e800ff007b82 */ /* 0x000eb00000000800 */
[----:B------:R-:W3:Y:S01]  /*00c0*/  LDC.64 R4, c[0x0][0x398] ;  /* 0x0000e600ff047b82 */ /* 0x000ee20000000a00 */
[----:B0-----:R-:W-:-:S06]  /*00d0*/  IMAD.WIDE.U32 R2, R7, 0x4, R2 ;  /* 0x0000000407027825 */ /* 0x001fcc00078e0002 */
[----:B-1----:R-:W4:Y:S01]  /*00e0*/  LDG.E R3, desc[UR4][R2.64] ;  /* 0x0000000402037981 */ /* 0x002f22000c1e1900 */
[----:B--2---:R-:W-:-:S04]  /*00f0*/  IMAD R7, R0, UR6, R7 ;  /* 0x0000000600077c24 */ /* 0x004fc8000f8e0207 */
[----:B---3--:R-:W-:Y:S02]  /*0100*/  IMAD.WIDE R4, R7, 0x20, R4 ;  /* 0x0000002007047825 */ /* 0x008fe400078e0204 */
[----:B------:R-:W4:Y:S03]  /*0110*/  LDC.64 R6, c[0x0][0x390] ;  /* 0x0000e400ff067b82 */ /* 0x000f260000000a00 */
[----:B------:R-:W2:Y:S01]  /*0120*/  LDG.E.128 R8, desc[UR4][R4.64] ;  /* 0x0000000404087981 */ /* 0x000ea2000c1e1d00 */
[----:B----4-:R-:W-:-:S05]  /*0130*/  IMAD.WIDE R6, R3, 0x20, R6 ;  /* 0x0000002003067825 */ /* 0x010fca00078e0206 */
[----:B--2---:R-:W-:Y:S04]  /*0140*/  STG.E.128 desc[UR4][R6.64], R8 ;  /* 0x0000000806007986 */ /* 0x004fe8000c101d04 */
[----:B------:R-:W2:Y:S04]  /*0150*/  LDG.E.64 R12, desc[UR4][R4.64+0x10] ;  /* 0x00001004040c7981 */ /* 0x000ea8000c1e1b00 */
[----:B--2---:R-:W-:Y:S01]  /*0160*/  STG.E.64 desc[UR4][R6.64+0x10], R12 ;  /* 0x0000100c06007986 */ /* 0x004fe2000c101b04 */
[----:B------:R-:W-:Y:S05]  /*0170*/  EXIT ;  /* 0x000000000000794d */ /* 0x000fea0003800000 */
.L_x_98:
        /* <DEDUP_REMOVED lines=16> */
.L_x_110:


//--------------------- .nv.shared._Z10evaluationjPK7double4PK6float4S4_PS_S5_S5_jiiiPiPdddd --------------------------
	.section	.nv.shared._Z10evaluationjPK7double4PK6float4S4_PS_S5_S5_jiiiPiPdddd,"aw",@nobits
	.sectionflags	@""
	.align	16
	.zero		1024


//--------------------- .nv.shared.reserved.0     --------------------------
	.section	.nv.shared.reserved.0,"aw",@nobits
	.weak		__nv_reservedSMEM_offset_0_alias
	.size		__nv_reservedSMEM_offset_0_alias, 0, 64
	.other		__nv_reservedSMEM_offset_0_alias,@"STO_CUDA_RESERVED_SHARED STV_DEFAULT"
__nv_reservedSMEM_offset_0_alias:
	.zero		0
	.zero		64


//--------------------- .nv.shared._Z16potential_energyP7double4P6float4Pdjjjdd --------------------------
	.section	.nv.shared._Z16potential_energyP7double4P6float4Pdjjjdd,"aw",@nobits
	.sectionflags	@""
	.align	16
	.zero		1024


//--------------------- .nv.shared._Z6energyP7double4S0_P6float4Pdjjjdd --------------------------
	.section	.nv.shared._Z6energyP7double4S0_P6float4Pdjjjdd,"aw",@nobits
	.sectionflags	@""
	.align	16
	.zero		1024


//--------------------- .nv.shared._Z10repositionP7double4S0_jm --------------------------
	.section	.nv.shared._Z10repositionP7double4S0_jm,"aw",@nobits
	.sectionflags	@""
	.align	16
	.zero		1024


//--------------------- .nv.shared._Z6reduceP7double4jj --------------------------
	.section	.nv.shared._Z6reduceP7double4jj,"aw",@nobits
	.sectionflags	@""
	.align	16
	.zero		1024


//--------------------- .nv.shared._Z9PredictordP7double4P6float4S2_S0_S0_PdS0_S0_S0_S0_iPiij --------------------------
	.section	.nv.shared._Z9PredictordP7double4P6float4S2_S0_S0_PdS0_S0_S0_S0_iPiij,"aw",@nobits
	.sectionflags	@""
	.align	16
	.zero		1024


//--------------------- .nv.shared._Z11initvectorsP7double4P6float4 --------------------------
	.section	.nv.shared._Z11initvectorsP7double4P6float4,"aw",@nobits
	.sectionflags	@""
	.align	16
	.zero		1024


//--------------------- .nv.shared._Z11ReconstructPimP7double4S1_j --------------------------
	.section	.nv.shared._Z11ReconstructPimP7double4S1_j,"aw",@nobits
	.sectionflags	@""
	.align	16
	.zero		1024


//--------------------- .nv.constant0._Z10evaluationjPK7double4PK6float4S4_PS_S5_S5_jiiiPiPdddd --------------------------
	.section	.nv.constant0._Z10evaluationjPK7double4PK6float4S4_PS_S5_S5_jiiiPiPdddd,"a",@progbits
	.sectionflags	@""
	.align	4
.nv.constant0._Z10evaluationjPK7double4PK6float4S4_PS_S5_S5_jiiiPiPdddd:
	.zero		1008


//--------------------- .nv.constant0._Z16potential_energyP7double4P6float4Pdjjjdd --------------------------
	.section	.nv.constant0._Z16potential_energyP7double4P6float4Pdjjjdd,"a",@progbits
	.sectionflags	@""
	.align	4
.nv.constant0._Z16potential_energyP7double4P6float4Pdjjjdd:
	.zero		952


//--------------------- .nv.constant0._Z6energyP7double4S0_P6float4Pdjjjdd --------------------------
	.section	.nv.constant0._Z6energyP7double4S0_P6float4Pdjjjdd,"a",@progbits
	.sectionflags	@""
	.align	4
.nv.constant0._Z6energyP7double4S0_P6float4Pdjjjdd:
	.zero		960


//--------------------- .nv.constant0._Z10repositionP7double4S0_jm --------------------------
	.section	.nv.constant0._Z10repositionP7double4S0_jm,"a",@progbits
	.sectionflags	@""
	.align	4
.nv.constant0._Z10repositionP7double4S0_jm:
	.zero		928


//--------------------- .nv.constant0._Z6reduceP7double4jj --------------------------
	.section	.nv.constant0._Z6reduceP7double4jj,"a",@progbits
	.sectionflags	@""
	.align	4
.nv.constant0._Z6reduceP7double4jj:
	.zero		912


//--------------------- .nv.constant0._Z9PredictordP7double4P6float4S2_S0_S0_PdS0_S0_S0_S0_iPiij --------------------------
	.section	.nv.constant0._Z9PredictordP7double4P6float4S2_S0_S0_PdS0_S0_S0_S0_iPiij,"a",@progbits
	.sectionflags	@""
	.align	4
.nv.constant0._Z9PredictordP7double4P6float4S2_S0_S0_PdS0_S0_S0_S0_iPiij:
	.zero		1008


//--------------------- .nv.constant0._Z11initvectorsP7double4P6float4 --------------------------
	.section	.nv.constant0._Z11initvectorsP7double4P6float4,"a",@progbits
	.sectionflags	@""
	.align	4
.nv.constant0._Z11initvectorsP7double4P6float4:
	.zero		912


//--------------------- .nv.constant0._Z11ReconstructPimP7double4S1_j --------------------------
	.section	.nv.constant0._Z11ReconstructPimP7double4S1_j,"a",@progbits
	.sectionflags	@""
	.align	4
.nv.constant0._Z11ReconstructPimP7double4S1_j:
	.zero		932


//--------------------- SYMBOLS --------------------------

	.type		.nv.reservedSmem.offset0,@object
	.size		.nv.reservedSmem.offset0,0x4
	.type		.nv.reservedSmem.cap,@object
	.size		.nv.reservedSmem.cap,0x4
